def attn_fwd(
    Q,
    K,
    V,
    Out,
    Lse,
    sm_scale,
    stride_qz,
    stride_qh,
    stride_qm,
    stride_qk,
    stride_kz,
    stride_kh,
    stride_kn,
    stride_kk,
    stride_vz,
    stride_vh,
    stride_vn,
    stride_vk,
    stride_oz,
    stride_oh,
    stride_om,
    stride_ok,
    seqlen_q,
    seqlen_k,
    BLOCK_M: tl.constexpr,
    BLOCK_N: tl.constexpr,
    HEAD_DIM: tl.constexpr,
    CAUSAL: tl.constexpr,
):
    start_m = tl.program_id(0)
    off_hz = tl.program_id(1)
    q_off = off_hz * stride_qh
    k_off = off_hz * stride_kh
    v_off = off_hz * stride_vh
    offs_m = start_m * BLOCK_M + tl.arange(0, BLOCK_M)
    offs_d = tl.arange(0, HEAD_DIM)
    offs_n = tl.arange(0, BLOCK_N)
    q_ptrs = Q + q_off + offs_m[:, None] * stride_qm + offs_d[None, :] * stride_qk
    k_ptrs = K + k_off + offs_d[:, None] * stride_kk + offs_n[None, :] * stride_kn
    v_ptrs = V + v_off + offs_n[:, None] * stride_vn + offs_d[None, :] * stride_vk
    m_i = tl.full([BLOCK_M], float("-inf"), dtype=tl.float32)
    l_i = tl.zeros([BLOCK_M], dtype=tl.float32) + 1.0
    acc = tl.zeros([BLOCK_M, HEAD_DIM], dtype=tl.float32)
    q = tl.load(q_ptrs)
    acc, l_i, m_i = _attn_fwd_inner(
        acc,
        l_i,
        m_i,
        q,
        k_ptrs,
        v_ptrs,
        sm_scale,
        stride_kn,
        stride_vn,
        start_m,
        seqlen_k,
        BLOCK_M,
        BLOCK_N,
        HEAD_DIM,
        CAUSAL,
    )
    acc = acc / l_i[:, None]
    lse = m_i + tl.math.log2(l_i) / 1.4426950408889634
    o_ptrs = (
        Out
        + off_hz * stride_oh
        + offs_m[:, None] * stride_om
        + offs_d[None, :] * stride_ok
    )
    tl.store(o_ptrs, acc.to(Out.dtype.element_ty))
    tl.store(Lse + off_hz * seqlen_q + offs_m, lse)

# config = {"BLOCK_M": 256, "BLOCK_N": 32, "HEAD_DIM": 64, "arch": "sm_90", "causal": false, "dtype": "bf16", "num_stages": 4, "num_warps": 16}
# arch = sm_90


// ===== COMPILED SASS (sm_90a) =====

	.target	sm_90a

	.elftype	@"ET_EXEC"


//--------------------- .note.nv.tkinfo           --------------------------
	.section	.note.nv.tkinfo,"",@"SHT_NOTE"
	.sectionflags	@"SHF_NOTE_NV_TKINFO"
	.tkinfo
        /*0018*/ 	.word	0x00000002
        /*0030*/ 	.string	""
        /*0030*/ 	.string	"ptxas"
        /*0030*/ 	.string	"Cuda compilation tools, release 13.0, V13.0.88"
        /*0030*/ 	.string	"Build cuda_13.0.r13.0/compiler.36424714_0"
        /*0030*/ 	.string	"-v  -suppress-debug-info  -lineinfo  -arch sm_90a "



//--------------------- .note.nv.cuinfo           --------------------------
	.section	.note.nv.cuinfo,"",@"SHT_NOTE"
	.sectionflags	@"SHF_NOTE_NV_CUINFO"
        /*0018*/ 	.short	0x0002
        /*001a*/ 	.short	0x005a
        /*001c*/ 	.short	0x0082
	.zero		2


//--------------------- .nv.info                  --------------------------
	.section	.nv.info,"",@"SHT_CUDA_INFO"
	.align	4


	//----- nvinfo : EIATTR_REGCOUNT
	.align		4
        /*0000*/ 	.byte	0x04, 0x2f
        /*0002*/ 	.short	(.L_2 - .L_1)
	.align		4
.L_1:
        /*0004*/ 	.word	index@(attn_fwd)
        /*0008*/ 	.word	0x00000066


	//----- nvinfo : EIATTR_FRAME_SIZE
	.align		4
.L_2:
        /*000c*/ 	.byte	0x04, 0x11
        /*000e*/ 	.short	(.L_4 - .L_3)
	.align		4
.L_3:
        /*0010*/ 	.word	index@(attn_fwd)
        /*0014*/ 	.word	0x00000000


	//----- nvinfo : EIATTR_MIN_STACK_SIZE
	.align		4
.L_4:
        /*0018*/ 	.byte	0x04, 0x12
        /*001a*/ 	.short	(.L_6 - .L_5)
	.align		4
.L_5:
        /*001c*/ 	.word	index@(attn_fwd)
        /*0020*/ 	.word	0x00000000
.L_6:


//--------------------- .nv.compat                --------------------------
	.section	.nv.compat,"",@"SHT_CUDA_COMPAT_INFO"
	.align	4
        /*0000*/ 	.byte	0x02, 0x09, 0x01, 0x00, 0x02, 0x02, 0x04, 0x00, 0x02, 0x05, 0x05, 0x00, 0x03, 0x07, 0x01, 0x01
        /*0010*/ 	.byte	0x02, 0x03, 0x00, 0x00, 0x02, 0x06, 0x01, 0x00, 0x04, 0x0b, 0x08, 0x00, 0x00, 0x00, 0x00, 0x00
        /*0020*/ 	.byte	0x00, 0x00, 0x00, 0x00


//--------------------- .nv.info.attn_fwd         --------------------------
	.section	.nv.info.attn_fwd,"",@"SHT_CUDA_INFO"
	.sectionflags	@""
	.align	4


	//----- nvinfo : EIATTR_CUDA_API_VERSION
	.align		4
        /*0000*/ 	.byte	0x04, 0x37
        /*0002*/ 	.short	(.L_8 - .L_7)
.L_7:
        /*0004*/ 	.word	0x00000082


	//----- nvinfo : EIATTR_KPARAM_INFO
	.align		4
.L_8:
        /*0008*/ 	.byte	0x04, 0x17
        /*000a*/ 	.short	(.L_10 - .L_9)
.L_9:
        /*000c*/ 	.word	0x00000000
        /*0010*/ 	.short	0x0019
        /*0012*/ 	.short	0x0080
        /*0014*/ 	.byte	0x00, 0xf4, 0x21, 0x00


	//----- nvinfo : EIATTR_KPARAM_INFO
	.align		4
.L_10:
        /*0018*/ 	.byte	0x04, 0x17
        /*001a*/ 	.short	(.L_12 - .L_11)
.L_11:
        /*001c*/ 	.word	0x00000000
        /*0020*/ 	.short	0x0018
        /*0022*/ 	.short	0x0078
        /*0024*/ 	.byte	0x00, 0xf4, 0x21, 0x00


	//----- nvinfo : EIATTR_KPARAM_INFO
	.align		4
.L_12:
        /*0028*/ 	.byte	0x04, 0x17
        /*002a*/ 	.short	(.L_14 - .L_13)
.L_13:
        /*002c*/ 	.word	0x00000000
        /*0030*/ 	.short	0x0017
        /*0032*/ 	.short	0x0070
        /*0034*/ 	.byte	0x00, 0xf0, 0x11, 0x00


	//----- nvinfo : EIATTR_KPARAM_INFO
	.align		4
.L_14:
        /*0038*/ 	.byte	0x04, 0x17
        /*003a*/ 	.short	(.L_16 - .L_15)
.L_15:
        /*003c*/ 	.word	0x00000000
        /*0040*/ 	.short	0x0016
        /*0042*/ 	.short	0x006c
        /*0044*/ 	.byte	0x00, 0xf0, 0x11, 0x00


	//----- nvinfo : EIATTR_KPARAM_INFO
	.align		4
.L_16:
        /*0048*/ 	.byte	0x04, 0x17
        /*004a*/ 	.short	(.L_18 - .L_17)
.L_17:
        /*004c*/ 	.word	0x00000000
        /*0050*/ 	.short	0x0015
        /*0052*/ 	.short	0x0068
        /*0054*/ 	.byte	0x00, 0xf0, 0x11, 0x00


	//----- nvinfo : EIATTR_KPARAM_INFO
	.align		4
.L_18:
        /*0058*/ 	.byte	0x04, 0x17
        /*005a*/ 	.short	(.L_20 - .L_19)
.L_19:
        /*005c*/ 	.word	0x00000000
        /*0060*/ 	.short	0x0014
        /*0062*/ 	.short	0x0064
        /*0064*/ 	.byte	0x00, 0xf0, 0x11, 0x00


	//----- nvinfo : EIATTR_KPARAM_INFO
	.align		4
.L_20:
        /*0068*/ 	.byte	0x04, 0x17
        /*006a*/ 	.short	(.L_22 - .L_21)
.L_21:
        /*006c*/ 	.word	0x00000000
        /*0070*/ 	.short	0x0013
        /*0072*/ 	.short	0x0060
        /*0074*/ 	.byte	0x00, 0xf0, 0x11, 0x00


	//----- nvinfo : EIATTR_KPARAM_INFO
	.align		4
.L_22:
        /*0078*/ 	.byte	0x04, 0x17
        /*007a*/ 	.short	(.L_24 - .L_23)
.L_23:
        /*007c*/ 	.word	0x00000000
        /*0080*/ 	.short	0x0012
        /*0082*/ 	.short	0x005c
        /*0084*/ 	.byte	0x00, 0xf0, 0x11, 0x00


	//----- nvinfo : EIATTR_KPARAM_INFO
	.align		4
.L_24:
        /*0088*/ 	.byte	0x04, 0x17
        /*008a*/ 	.short	(.L_26 - .L_25)
.L_25:
        /*008c*/ 	.word	0x00000000
        /*0090*/ 	.short	0x0011
        /*0092*/ 	.short	0x0058
        /*0094*/ 	.byte	0x00, 0xf0, 0x11, 0x00


	//----- nvinfo : EIATTR_KPARAM_INFO
	.align		4
.L_26:
        /*0098*/ 	.byte	0x04, 0x17
        /*009a*/ 	.short	(.L_28 - .L_27)
.L_27:
        /*009c*/ 	.word	0x00000000
        /*00a0*/ 	.short	0x0010
        /*00a2*/ 	.short	0x0054
        /*00a4*/ 	.byte	0x00, 0xf0, 0x11, 0x00


	//----- nvinfo : EIATTR_KPARAM_INFO
	.align		4
.L_28:
        /*00a8*/ 	.byte	0x04, 0x17
        /*00aa*/ 	.short	(.L_30 - .L_29)
.L_29:
        /*00ac*/ 	.word	0x00000000
        /*00b0*/ 	.short	0x000f
        /*00b2*/ 	.short	0x0050
        /*00b4*/ 	.byte	0x00, 0xf0, 0x11, 0x00


	//----- nvinfo : EIATTR_KPARAM_INFO
	.align		4
.L_30:
        /*00b8*/ 	.byte	0x04, 0x17
        /*00ba*/ 	.short	(.L_32 - .L_31)
.L_31:
        /*00bc*/ 	.word	0x00000000
        /*00c0*/ 	.short	0x000e
        /*00c2*/ 	.short	0x004c
        /*00c4*/ 	.byte	0x00, 0xf0, 0x11, 0x00


	//----- nvinfo : EIATTR_KPARAM_INFO
	.align		4
.L_32:
        /*00c8*/ 	.byte	0x04, 0x17
        /*00ca*/ 	.short	(.L_34 - .L_33)
.L_33:
        /*00cc*/ 	.word	0x00000000
        /*00d0*/ 	.short	0x000d
        /*00d2*/ 	.short	0x0048
        /*00d4*/ 	.byte	0x00, 0xf0, 0x11, 0x00


	//----- nvinfo : EIATTR_KPARAM_INFO
	.align		4
.L_34:
        /*00d8*/ 	.byte	0x04, 0x17
        /*00da*/ 	.short	(.L_36 - .L_35)
.L_35:
        /*00dc*/ 	.word	0x00000000
        /*00e0*/ 	.short	0x000c
        /*00e2*/ 	.short	0x0044
        /*00e4*/ 	.byte	0x00, 0xf0, 0x11, 0x00


	//----- nvinfo : EIATTR_KPARAM_INFO
	.align		4
.L_36:
        /*00e8*/ 	.byte	0x04, 0x17
        /*00ea*/ 	.short	(.L_38 - .L_37)
.L_37:
        /*00ec*/ 	.word	0x00000000
        /*00f0*/ 	.short	0x000b
        /*00f2*/ 	.short	0x0040
        /*00f4*/ 	.byte	0x00, 0xf0, 0x11, 0x00


	//----- nvinfo : EIATTR_KPARAM_INFO
	.align		4
.L_38:
        /*00f8*/ 	.byte	0x04, 0x17
        /*00fa*/ 	.short	(.L_40 - .L_39)
.L_39:
        /*00fc*/ 	.word	0x00000000
        /*0100*/ 	.short	0x000a
        /*0102*/ 	.short	0x003c
        /*0104*/ 	.byte	0x00, 0xf0, 0x11, 0x00


	//----- nvinfo : EIATTR_KPARAM_INFO
	.align		4
.L_40:
        /*0108*/ 	.byte	0x04, 0x17
        /*010a*/ 	.short	(.L_42 - .L_41)
.L_41:
        /*010c*/ 	.word	0x00000000
        /*0110*/ 	.short	0x0009
        /*0112*/ 	.short	0x0038
        /*0114*/ 	.byte	0x00, 0xf0, 0x11, 0x00


	//----- nvinfo : EIATTR_KPARAM_INFO
	.align		4
.L_42:
        /*0118*/ 	.byte	0x04, 0x17
        /*011a*/ 	.short	(.L_44 - .L_43)
.L_43:
        /*011c*/ 	.word	0x00000000
        /*0120*/ 	.short	0x0008
        /*0122*/ 	.short	0x0034
        /*0124*/ 	.byte	0x00, 0xf0, 0x11, 0x00


	//----- nvinfo : EIATTR_KPARAM_INFO
	.align		4
.L_44:
        /*0128*/ 	.byte	0x04, 0x17
        /*012a*/ 	.short	(.L_46 - .L_45)
.L_45:
        /*012c*/ 	.word	0x00000000
        /*0130*/ 	.short	0x0007
        /*0132*/ 	.short	0x0030
        /*0134*/ 	.byte	0x00, 0xf0, 0x11, 0x00


	//----- nvinfo : EIATTR_KPARAM_INFO
	.align		4
.L_46:
        /*0138*/ 	.byte	0x04, 0x17
        /*013a*/ 	.short	(.L_48 - .L_47)
.L_47:
        /*013c*/ 	.word	0x00000000
        /*0140*/ 	.short	0x0006
        /*0142*/ 	.short	0x002c
        /*0144*/ 	.byte	0x00, 0xf0, 0x11, 0x00


	//----- nvinfo : EIATTR_KPARAM_INFO
	.align		4
.L_48:
        /*0148*/ 	.byte	0x04, 0x17
        /*014a*/ 	.short	(.L_50 - .L_49)
.L_49:
        /*014c*/ 	.word	0x00000000
        /*0150*/ 	.short	0x0005
        /*0152*/ 	.short	0x0028
        /*0154*/ 	.byte	0x00, 0xf0, 0x11, 0x00


	//----- nvinfo : EIATTR_KPARAM_INFO
	.align		4
.L_50:
        /*0158*/ 	.byte	0x04, 0x17
        /*015a*/ 	.short	(.L_52 - .L_51)
.L_51:
        /*015c*/ 	.word	0x00000000
        /*0160*/ 	.short	0x0004
        /*0162*/ 	.short	0x0020
        /*0164*/ 	.byte	0x00, 0xf4, 0x21, 0x00


	//----- nvinfo : EIATTR_KPARAM_INFO
	.align		4
.L_52:
        /*0168*/ 	.byte	0x04, 0x17
        /*016a*/ 	.short	(.L_54 - .L_53)
.L_53:
        /*016c*/ 	.word	0x00000000
        /*0170*/ 	.short	0x0003
        /*0172*/ 	.short	0x0018
        /*0174*/ 	.byte	0x00, 0xf4, 0x21, 0x00


	//----- nvinfo : EIATTR_KPARAM_INFO
	.align		4
.L_54:
        /*0178*/ 	.byte	0x04, 0x17
        /*017a*/ 	.short	(.L_56 - .L_55)
.L_55:
        /*017c*/ 	.word	0x00000000
        /*0180*/ 	.short	0x0002
        /*0182*/ 	.short	0x0010
        /*0184*/ 	.byte	0x00, 0xf4, 0x21, 0x00


	//----- nvinfo : EIATTR_KPARAM_INFO
	.align		4
.L_56:
        /*0188*/ 	.byte	0x04, 0x17
        /*018a*/ 	.short	(.L_58 - .L_57)
.L_57:
        /*018c*/ 	.word	0x00000000
        /*0190*/ 	.short	0x0001
        /*0192*/ 	.short	0x0008
        /*0194*/ 	.byte	0x00, 0xf4, 0x21, 0x00


	//----- nvinfo : EIATTR_KPARAM_INFO
	.align		4
.L_58:
        /*0198*/ 	.byte	0x04, 0x17
        /*019a*/ 	.short	(.L_60 - .L_59)
.L_59:
        /*019c*/ 	.word	0x00000000
        /*01a0*/ 	.short	0x0000
        /*01a2*/ 	.short	0x0000
        /*01a4*/ 	.byte	0x00, 0xf4, 0x21, 0x00


	//----- nvinfo : EIATTR_SPARSE_MMA_MASK
	.align		4
.L_60:
        /*01a8*/ 	.byte	0x03, 0x50
        /*01aa*/ 	.short	0x0000


	//----- nvinfo : EIATTR_MAXREG_COUNT
	.align		4
        /*01ac*/ 	.byte	0x03, 0x1b
        /*01ae*/ 	.short	0x0080


	//----- nvinfo : EIATTR_NUM_BARRIERS
	.align		4
        /*01b0*/ 	.byte	0x02, 0x4c
        /*01b2*/ 	.byte	0x01
	.zero		1


	//----- nvinfo : EIATTR_MERCURY_ISA_VERSION
	.align		4
        /*01b4*/ 	.byte	0x03, 0x5f
        /*01b6*/ 	.short	0x0101


	//----- nvinfo : EIATTR_COOP_GROUP_MASK_REGIDS
	.align		4
        /*01b8*/ 	.byte	0x04, 0x29
        /*01ba*/ 	.short	(.L_62 - .L_61)


	//   ....[0]....
.L_61:
        /*01bc*/ 	.word	0xffffffff


	//   ....[1]....
        /*01c0*/ 	.word	0xffffffff


	//   ....[2]....
        /*01c4*/ 	.word	0xffffffff


	//   ....[3]....
        /*01c8*/ 	.word	0xffffffff


	//   ....[4]....
        /*01cc*/ 	.word	0xffffffff


	//   ....[5]....
        /*01d0*/ 	.word	0xffffffff


	//   ....[6]....
        /*01d4*/ 	.word	0xffffffff


	//   ....[7]....
        /*01d8*/ 	.word	0xffffffff


	//----- nvinfo : EIATTR_COOP_GROUP_INSTR_OFFSETS
	.align		4
.L_62:
        /*01dc*/ 	.byte	0x04, 0x28
        /*01de*/ 	.short	(.L_64 - .L_63)


	//   ....[0]....
.L_63:
        /*01e0*/ 	.word	0x00001750


	//   ....[1]....
        /*01e4*/ 	.word	0x00001810


	//   ....[2]....
        /*01e8*/ 	.word	0x00001850


	//   ....[3]....
        /*01ec*/ 	.word	0x000018d0


	//   ....[4]....
        /*01f0*/ 	.word	0x00002030


	//   ....[5]....
        /*01f4*/ 	.word	0x00002040


	//   ....[6]....
        /*01f8*/ 	.word	0x00002080


	//   ....[7]....
        /*01fc*/ 	.word	0x00002090


	//----- nvinfo : EIATTR_EXIT_INSTR_OFFSETS
	.align		4
.L_64:
        /*0200*/ 	.byte	0x04, 0x1c
        /*0202*/ 	.short	(.L_66 - .L_65)


	//   ....[0]....
.L_65:
        /*0204*/ 	.word	0x00003b30


	//   ....[1]....
        /*0208*/ 	.word	0x00003b60


	//----- nvinfo : EIATTR_REQNTID
	.align		4
.L_66:
        /*020c*/ 	.byte	0x04, 0x10
        /*020e*/ 	.short	(.L_68 - .L_67)
.L_67:
        /*0210*/ 	.word	0x00000200
        /*0214*/ 	.word	0x00000001
        /*0218*/ 	.word	0x00000001


	//----- nvinfo : EIATTR_CBANK_PARAM_SIZE
	.align		4
.L_68:
        /*021c*/ 	.byte	0x03, 0x19
        /*021e*/ 	.short	0x0088


	//----- nvinfo : EIATTR_PARAM_CBANK
	.align		4
        /*0220*/ 	.byte	0x04, 0x0a
        /*0222*/ 	.short	(.L_70 - .L_69)
	.align		4
.L_69:
        /*0224*/ 	.word	index@(.nv.constant0.attn_fwd)
        /*0228*/ 	.short	0x0210
        /*022a*/ 	.short	0x0088


	//----- nvinfo : EIATTR_SW_WAR
	.align		4
.L_70:
        /*022c*/ 	.byte	0x04, 0x36
        /*022e*/ 	.short	(.L_72 - .L_71)
.L_71:
        /*0230*/ 	.word	0x00000008
.L_72:


//--------------------- .nv.callgraph             --------------------------
	.section	.nv.callgraph,"",@"SHT_CUDA_CALLGRAPH"
	.align	4
	.sectionentsize	8
	.align		4
        /*0000*/ 	.word	0x00000000
	.align		4
        /*0004*/ 	.word	0xffffffff
	.align		4
        /*0008*/ 	.word	0x00000000
	.align		4
        /*000c*/ 	.word	0xfffffffe
	.align		4
        /*0010*/ 	.word	0x00000000
	.align		4
        /*0014*/ 	.word	0xfffffffd
	.align		4
        /*0018*/ 	.word	0x00000000
	.align		4
        /*001c*/ 	.word	0xfffffffc


//--------------------- .nv.constant4             --------------------------
	.section	.nv.constant4,"a",@progbits
	.align	8
	.align		8
.nv.constant4:
        /*0000*/ 	.dword	_$_str


//--------------------- .text.attn_fwd            --------------------------
	.section	.text.attn_fwd,"ax",@progbits
	.align	128
        .global         attn_fwd
        .type           attn_fwd,@function
        .size           attn_fwd,(.L_x_3 - attn_fwd)
        .other          attn_fwd,@"STO_CUDA_ENTRY STV_DEFAULT"
attn_fwd:
.text.attn_fwd:
[----:B------:R-:W-:Y:S01]  /*0000*/  LDC R1, c[0x0][0x28] ;  /* 0x00000a00ff017b82 */ /* 0x000fe20000000800 */
[----:B------:R-:W0:Y:S07]  /*0010*/  S2R R2, SR_TID.X ;  /* 0x0000000000027919 */ /* 0x000e2e0000002100 */
[----:B------:R-:W1:Y:S01]  /*0020*/  S2UR UR16, SR_CTAID.Y ;  /* 0x00000000001079c3 */ /* 0x000e620000002600 */
[----:B------:R-:W-:Y:S01]  /*0030*/  ULDC.64 UR4, c[0x0][0x240] ;  /* 0x0000900000047ab9 */ /* 0x000fe20000000a00 */
[----:B------:R-:W-:Y:S01]  /*0040*/  ULDC.64 UR28, c[0x0][0x208] ;  /* 0x00008200001c7ab9 */ /* 0x000fe20000000a00 */
[----:B------:R-:W2:Y:S05]  /*0050*/  S2R R3, SR_CTAID.X ;  /* 0x0000000000037919 */ /* 0x000eaa0000002500 */
[----:B------:R-:W3:Y:S08]  /*0060*/  LDC R10, c[0x0][0x248] ;  /* 0x00009200ff0a7b82 */ /* 0x000ef00000000800 */
[----:B------:R-:W4:Y:S01]  /*0070*/  LDC.64 R12, c[0x0][0x210] ;  /* 0x00008400ff0c7b82 */ /* 0x000f220000000a00 */
[----:B-1----:R-:W-:-:S07]  /*0080*/  UIMAD UR4, UR16, UR4, URZ ;  /* 0x00000004100472a4 */ /* 0x002fce000f8e023f */
[----:B------:R-:W1:Y:S01]  /*0090*/  LDC R74, c[0x0][0x280] ;  /* 0x0000a000ff4a7b82 */ /* 0x000e620000000800 */
[----:B------:R-:W-:Y:S01]  /*00a0*/  USHF.L.U32 UR6, UR4, 0x1, URZ ;  /* 0x0000000104067899 */ /* 0x000fe2000800063f */
[----:B0-----:R-:W-:Y:S02]  /*00b0*/  LOP3.LUT R0, R2, 0xff, RZ, 0xc0, !PT ;  /* 0x000000ff02007812 */ /* 0x001fe400078ec0ff */
[----:B------:R-:W-:-:S03]  /*00c0*/  SHF.R.U32.HI R5, RZ, 0x8, R2 ;  /* 0x00000008ff057819 */ /* 0x000fc60000011602 */
[----:B--2---:R-:W-:Y:S01]  /*00d0*/  IMAD R0, R3, 0x100, R0 ;  /* 0x0000010003007824 */ /* 0x004fe200078e0200 */
[----:B------:R-:W-:-:S03]  /*00e0*/  SGXT.U32 R5, R5, 0x1 ;  /* 0x000000010505781a */ /* 0x000fc60000000000 */
[----:B------:R-:W-:Y:S01]  /*00f0*/  IMAD R3, R0, UR5, RZ ;  /* 0x0000000500037c24 */ /* 0x000fe2000f8e02ff */
[----:B------:R-:W-:Y:S01]  /*0100*/  UIMAD.WIDE UR4, UR4, 0x2, URZ ;  /* 0x00000002040478a5 */ /* 0x000fe2000f8e023f */
[----:B---3--:R-:W-:Y:S02]  /*0110*/  IMAD R9, R5, R10, RZ ;  /* 0x0000000a05097224 */ /* 0x008fe400078e02ff */
[C---:B------:R-:W-:Y:S02]  /*0120*/  IMAD.SHL.U32 R7, R3.reuse, 0x2, RZ ;  /* 0x0000000203077824 */ /* 0x040fe400078e00ff */
[----:B------:R-:W-:-:S03]  /*0130*/  IMAD.HI R4, R3, 0x2, RZ ;  /* 0x0000000203047827 */ /* 0x000fc600078e02ff */
[----:B----4-:R-:W-:Y:S01]  /*0140*/  IADD3 R6, P0, P1, R7, UR6, R12 ;  /* 0x0000000607067c10 */ /* 0x010fe2000f91e00c */
[----:B------:R-:W-:-:S03]  /*0150*/  IMAD R7, R10, 0x2, R9 ;  /* 0x000000020a077824 */ /* 0x000fc600078e0209 */
[----:B------:R-:W-:Y:S01]  /*0160*/  IADD3.X R3, R4, UR5, R13, P0, P1 ;  /* 0x0000000504037c10 */ /* 0x000fe200087e240d */
[C---:B------:R-:W-:Y:S01]  /*0170*/  IMAD R11, R10.reuse, 0x2, R7 ;  /* 0x000000020a0b7824 */ /* 0x040fe200078e0207 */
[-C--:B------:R-:W-:Y:S02]  /*0180*/  LEA R12, P0, R9, R6.reuse, 0x1 ;  /* 0x00000006090c7211 */ /* 0x080fe400078008ff */
[-C--:B------:R-:W-:Y:S02]  /*0190*/  LEA R14, P1, R7, R6.reuse, 0x1 ;  /* 0x00000006070e7211 */ /* 0x080fe400078208ff */
[-C--:B------:R-:W-:Y:S01]  /*01a0*/  LEA.HI.X.SX32 R13, R9, R3.reuse, 0x1, P0 ;  /* 0x00000003090d7211 */ /* 0x080fe200000f0eff */
[----:B------:R-:W-:Y:S01]  /*01b0*/  IMAD R9, R10, 0x2, R11 ;  /* 0x000000020a097824 */ /* 0x000fe200078e020b */
[----:B------:R-:W-:Y:S02]  /*01c0*/  LEA R16, P0, R11, R6, 0x1 ;  /* 0x000000060b107211 */ /* 0x000fe400078008ff */
[-C--:B------:R-:W-:Y:S01]  /*01d0*/  LEA.HI.X.SX32 R15, R7, R3.reuse, 0x1, P1 ;  /* 0x00000003070f7211 */ /* 0x080fe200008f0eff */
[----:B------:R-:W2:Y:S01]  /*01e0*/  LDG.E.U16 R4, desc[UR28][R12.64] ;  /* 0x0000001c0c047981 */ /* 0x000ea2000c1e1500 */
[----:B------:R-:W-:-:S02]  /*01f0*/  LEA.HI.X.SX32 R17, R11, R3, 0x1, P0 ;  /* 0x000000030b117211 */ /* 0x000fc400000f0eff */
[C---:B------:R-:W-:Y:S01]  /*0200*/  LEA R11, R10.reuse, R9, 0x1 ;  /* 0x000000090a0b7211 */ /* 0x040fe200078e08ff */
[----:B------:R0:W3:Y:S01]  /*0210*/  LDG.E.U16 R7, desc[UR28][R14.64] ;  /* 0x0000001c0e077981 */ /* 0x0000e2000c1e1500 */
[-C--:B------:R-:W-:Y:S02]  /*0220*/  LEA R18, P0, R9, R6.reuse, 0x1 ;  /* 0x0000000609127211 */ /* 0x080fe400078008ff */
[-C--:B------:R-:W-:Y:S01]  /*0230*/  LEA R20, P1, R11, R6.reuse, 0x1 ;  /* 0x000000060b147211 */ /* 0x080fe200078208ff */
[C---:B------:R-:W-:Y:S01]  /*0240*/  IMAD R23, R10.reuse, 0x2, R11 ;  /* 0x000000020a177824 */ /* 0x040fe200078e020b */
[-C--:B------:R-:W-:Y:S01]  /*0250*/  LEA.HI.X.SX32 R19, R9, R3.reuse, 0x1, P0 ;  /* 0x0000000309137211 */ /* 0x080fe200000f0eff */
[----:B------:R4:W5:Y:S01]  /*0260*/  LDG.E.U16 R8, desc[UR28][R16.64] ;  /* 0x0000001c10087981 */ /* 0x000962000c1e1500 */
[-C--:B------:R-:W-:Y:S01]  /*0270*/  LEA.HI.X.SX32 R21, R11, R3.reuse, 0x1, P1 ;  /* 0x000000030b157211 */ /* 0x080fe200008f0eff */
[C---:B------:R-:W-:Y:S01]  /*0280*/  IMAD R11, R10.reuse, 0x2, R23 ;  /* 0x000000020a0b7824 */ /* 0x040fe200078e0217 */
[CC--:B------:R-:W-:Y:S01]  /*0290*/  LEA R22, P0, R23.reuse, R6.reuse, 0x1 ;  /* 0x0000000617167211 */ /* 0x0c0fe200078008ff */
[----:B------:R1:W5:Y:S02]  /*02a0*/  LDG.E.U16 R9, desc[UR28][R18.64] ;  /* 0x0000001c12097981 */ /* 0x000364000c1e1500 */
[----:B0-----:R-:W-:Y:S01]  /*02b0*/  IMAD R15, R10, 0x2, R11 ;  /* 0x000000020a0f7824 */ /* 0x001fe200078e020b */
[----:B------:R-:W-:Y:S01]  /*02c0*/  LEA.HI.X.SX32 R23, R23, R3, 0x1, P0 ;  /* 0x0000000317177211 */ /* 0x000fe200000f0eff */
[----:B------:R-:W3:Y:S01]  /*02d0*/  LDG.E.U16 R26, desc[UR28][R20.64] ;  /* 0x0000001c141a7981 */ /* 0x000ee2000c1e1500 */
[----:B------:R-:W-:-:S03]  /*02e0*/  LEA R12, P0, R11, R6, 0x1 ;  /* 0x000000060b0c7211 */ /* 0x000fc600078008ff */
[----:B------:R0:W5:Y:S01]  /*02f0*/  LDG.E.U16 R28, desc[UR28][R22.64] ;  /* 0x0000001c161c7981 */ /* 0x000162000c1e1500 */
[----:B------:R-:W-:Y:S01]  /*0300*/  LEA.HI.X.SX32 R13, R11, R3, 0x1, P0 ;  /* 0x000000030b0d7211 */ /* 0x000fe200000f0eff */
[----:B------:R-:W-:Y:S01]  /*0310*/  IMAD R11, R10, 0x2, R15 ;  /* 0x000000020a0b7824 */ /* 0x000fe200078e020f */
[----:B------:R-:W-:-:S03]  /*0320*/  LEA R14, P0, R15, R6, 0x1 ;  /* 0x000000060f0e7211 */ /* 0x000fc600078008ff */
[----:B------:R0:W5:Y:S01]  /*0330*/  LDG.E.U16 R30, desc[UR28][R12.64] ;  /* 0x0000001c0c1e7981 */ /* 0x000162000c1e1500 */
[-C--:B----4-:R-:W-:Y:S02]  /*0340*/  LEA R16, P1, R11, R6.reuse, 0x1 ;  /* 0x000000060b107211 */ /* 0x090fe400078208ff */
[C---:B------:R-:W-:Y:S02]  /*0350*/  LEA R25, R10.reuse, R11, 0x1 ;  /* 0x0000000b0a197211 */ /* 0x040fe400078e08ff */
[-C--:B------:R-:W-:Y:S02]  /*0360*/  LEA.HI.X.SX32 R15, R15, R3.reuse, 0x1, P0 ;  /* 0x000000030f0f7211 */ /* 0x080fe400000f0eff */
[-C--:B------:R-:W-:Y:S01]  /*0370*/  LEA.HI.X.SX32 R17, R11, R3.reuse, 0x1, P1 ;  /* 0x000000030b117211 */ /* 0x080fe200008f0eff */
[C---:B------:R-:W-:Y:S01]  /*0380*/  IMAD R11, R10.reuse, 0x2, R25 ;  /* 0x000000020a0b7824 */ /* 0x040fe200078e0219 */
[CC--:B-1----:R-:W-:Y:S01]  /*0390*/  LEA R18, P0, R25.reuse, R6.reuse, 0x1 ;  /* 0x0000000619127211 */ /* 0x0c2fe200078008ff */
[----:B------:R1:W4:Y:S03]  /*03a0*/  LDG.E.U16 R32, desc[UR28][R14.64] ;  /* 0x0000001c0e207981 */ /* 0x000326000c1e1500 */
[-C--:B------:R-:W-:Y:S01]  /*03b0*/  LEA.HI.X.SX32 R19, R25, R3.reuse, 0x1, P0 ;  /* 0x0000000319137211 */ /* 0x080fe200000f0eff */
[C---:B0-----:R-:W-:Y:S01]  /*03c0*/  IMAD R23, R10.reuse, 0x2, R11 ;  /* 0x000000020a177824 */ /* 0x041fe200078e020b */
[CC--:B------:R-:W-:Y:S01]  /*03d0*/  LEA R20, P0, R11.reuse, R6.reuse, 0x1 ;  /* 0x000000060b147211 */ /* 0x0c0fe200078008ff */
[----:B------:R-:W5:Y:S03]  /*03e0*/  LDG.E.U16 R33, desc[UR28][R16.64] ;  /* 0x0000001c10217981 */ /* 0x000f66000c1e1500 */
[-C--:B------:R-:W-:Y:S01]  /*03f0*/  LEA.HI.X.SX32 R21, R11, R3.reuse, 0x1, P0 ;  /* 0x000000030b157211 */ /* 0x080fe200000f0eff */
[C---:B------:R-:W-:Y:S01]  /*0400*/  IMAD R11, R10.reuse, 0x2, R23 ;  /* 0x000000020a0b7824 */ /* 0x040fe200078e0217 */
[-C--:B------:R-:W-:Y:S01]  /*0410*/  LEA R12, P0, R23, R6.reuse, 0x1 ;  /* 0x00000006170c7211 */ /* 0x080fe200078008ff */
[----:B------:R0:W4:Y:S02]  /*0420*/  LDG.E.U16 R34, desc[UR28][R18.64] ;  /* 0x0000001c12227981 */ /* 0x000124000c1e1500 */
[----:B------:R-:W-:Y:S01]  /*0430*/  IMAD R25, R10, 0x2, R11 ;  /* 0x000000020a197824 */ /* 0x000fe200078e020b */
[----:B------:R-:W-:Y:S01]  /*0440*/  LEA R22, P1, R11, R6, 0x1 ;  /* 0x000000060b167211 */ /* 0x000fe200078208ff */
[----:B------:R-:W4:Y:S01]  /*0450*/  LDG.E.U16 R35, desc[UR28][R20.64] ;  /* 0x0000001c14237981 */ /* 0x000f22000c1e1500 */
[----:B------:R-:W-:-:S02]  /*0460*/  LEA.HI.X.SX32 R13, R23, R3, 0x1, P0 ;  /* 0x00000003170d7211 */ /* 0x000fc400000f0eff */
[----:B------:R-:W-:Y:S02]  /*0470*/  LEA.HI.X.SX32 R23, R11, R3, 0x1, P1 ;  /* 0x000000030b177211 */ /* 0x000fe400008f0eff */
[----:B------:R-:W-:Y:S01]  /*0480*/  LEA R11, R10, R25, 0x1 ;  /* 0x000000190a0b7211 */ /* 0x000fe200078e08ff */
[----:B------:R0:W4:Y:S01]  /*0490*/  LDG.E.U16 R36, desc[UR28][R12.64] ;  /* 0x0000001c0c247981 */ /* 0x000122000c1e1500 */
[----:B-1----:R-:W-:-:S03]  /*04a0*/  LEA R14, P0, R25, R6, 0x1 ;  /* 0x00000006190e7211 */ /* 0x002fc600078008ff */
[C---:B0-----:R-:W-:Y:S01]  /*04b0*/  IMAD R19, R10.reuse, 0x2, R11 ;  /* 0x000000020a137824 */ /* 0x041fe200078e020b */
[-C--:B------:R-:W-:Y:S01]  /*04c0*/  LEA.HI.X.SX32 R15, R25, R3.reuse, 0x1, P0 ;  /* 0x00000003190f7211 */ /* 0x080fe200000f0eff */
[----:B------:R0:W4:Y:S01]  /*04d0*/  LDG.E.U16 R37, desc[UR28][R22.64] ;  /* 0x0000001c16257981 */ /* 0x000122000c1e1500 */
[C---:B------:R-:W-:Y:S01]  /*04e0*/  LEA R16, P0, R11.reuse, R6, 0x1 ;  /* 0x000000060b107211 */ /* 0x040fe200078008ff */
[C---:B------:R-:W-:Y:S02]  /*04f0*/  IMAD R25, R10.reuse, 0x2, R19 ;  /* 0x000000020a197824 */ /* 0x040fe400078e0213 */
[----:B------:R1:W4:Y:S01]  /*0500*/  LDG.E.U16 R38, desc[UR28][R14.64] ;  /* 0x0000001c0e267981 */ /* 0x000322000c1e1500 */
[----:B------:R-:W-:Y:S01]  /*0510*/  LEA.HI.X.SX32 R17, R11, R3, 0x1, P0 ;  /* 0x000000030b117211 */ /* 0x000fe200000f0eff */
[----:B------:R-:W-:-:S04]  /*0520*/  IMAD R11, R10, 0x2, R25 ;  /* 0x000000020a0b7824 */ /* 0x000fc800078e0219 */
[C---:B------:R-:W-:Y:S01]  /*0530*/  IMAD R27, R10.reuse, 0x2, R11 ;  /* 0x000000020a1b7824 */ /* 0x040fe200078e020b */
[CC--:B------:R-:W-:Y:S01]  /*0540*/  LEA R18, P0, R19.reuse, R6.reuse, 0x1 ;  /* 0x0000000613127211 */ /* 0x0c0fe200078008ff */
[----:B------:R1:W4:Y:S03]  /*0550*/  LDG.E.U16 R39, desc[UR28][R16.64] ;  /* 0x0000001c10277981 */ /* 0x000326000c1e1500 */
[C---:B------:R-:W-:Y:S02]  /*0560*/  LEA R29, R10.reuse, R27, 0x1 ;  /* 0x0000001b0a1d7211 */ /* 0x040fe400078e08ff */
[-C--:B------:R-:W-:Y:S02]  /*0570*/  LEA.HI.X.SX32 R19, R19, R3.reuse, 0x1, P0 ;  /* 0x0000000313137211 */ /* 0x080fe400000f0eff */
[-C--:B------:R-:W-:Y:S01]  /*0580*/  LEA R12, P0, R11, R6.reuse, 0x1 ;  /* 0x000000060b0c7211 */ /* 0x080fe200078008ff */
[C---:B0-----:R-:W-:Y:S01]  /*0590*/  IMAD R23, R10.reuse, 0x2, R29 ;  /* 0x000000020a177824 */ /* 0x041fe200078e021d */
[----:B------:R-:W-:Y:S01]  /*05a0*/  LEA R20, P1, R25, R6, 0x1 ;  /* 0x0000000619147211 */ /* 0x000fe200078208ff */
[----:B------:R-:W4:Y:S01]  /*05b0*/  LDG.E.U16 R40, desc[UR28][R18.64] ;  /* 0x0000001c12287981 */ /* 0x000f22000c1e1500 */
[-C--:B------:R-:W-:Y:S01]  /*05c0*/  LEA.HI.X.SX32 R13, R11, R3.reuse, 0x1, P0 ;  /* 0x000000030b0d7211 */ /* 0x080fe200000f0eff */
[----:B------:R-:W-:Y:S01]  /*05d0*/  IMAD R11, R10, 0x2, R23 ;  /* 0x000000020a0b7824 */ /* 0x000fe200078e0217 */
[----:B------:R-:W-:-:S02]  /*05e0*/  LEA.HI.X.SX32 R21, R25, R3, 0x1, P1 ;  /* 0x0000000319157211 */ /* 0x000fc400008f0eff */
[CC--:B-1----:R-:W-:Y:S01]  /*05f0*/  LEA R14, P0, R27.reuse, R6.reuse, 0x1 ;  /* 0x000000061b0e7211 */ /* 0x0c2fe200078008ff */
[C---:B------:R-:W-:Y:S01]  /*0600*/  IMAD R25, R10.reuse, 0x2, R11 ;  /* 0x000000020a197824 */ /* 0x040fe200078e020b */
[----:B------:R-:W4:Y:S02]  /*0610*/  LDG.E.U16 R42, desc[UR28][R12.64] ;  /* 0x0000001c0c2a7981 */ /* 0x000f24000c1e1500 */
[-C--:B------:R-:W-:Y:S01]  /*0620*/  LEA.HI.X.SX32 R15, R27, R3.reuse, 0x1, P0 ;  /* 0x000000031b0f7211 */ /* 0x080fe200000f0eff */
[----:B------:R-:W-:Y:S01]  /*0630*/  IMAD R27, R10, 0x2, R25 ;  /* 0x000000020a1b7824 */ /* 0x000fe200078e0219 */
[----:B------:R0:W4:Y:S01]  /*0640*/  LDG.E.U16 R41, desc[UR28][R20.64] ;  /* 0x0000001c14297981 */ /* 0x000122000c1e1500 */
[-C--:B------:R-:W-:Y:S02]  /*0650*/  LEA R16, P0, R11, R6.reuse, 0x1 ;  /* 0x000000060b107211 */ /* 0x080fe400078008ff */
[----:B------:R-:W-:Y:S01]  /*0660*/  LEA R22, P1, R23, R6, 0x1 ;  /* 0x0000000617167211 */ /* 0x000fe200078208ff */
[----:B------:R1:W4:Y:S01]  /*0670*/  LDG.E.U16 R43, desc[UR28][R14.64] ;  /* 0x0000001c0e2b7981 */ /* 0x000322000c1e1500 */
[----:B------:R-:W-:-:S02]  /*0680*/  LEA.HI.X.SX32 R17, R11, R3, 0x1, P0 ;  /* 0x000000030b117211 */ /* 0x000fc400000f0eff */
[----:B0-----:R-:W-:-:S03]  /*0690*/  LEA R21, R10, R27, 0x1 ;  /* 0x0000001b0a157211 */ /* 0x001fc600078e08ff */
[----:B------:R-:W4:Y:S02]  /*06a0*/  LDG.E.U16 R45, desc[UR28][R16.64] ;  /* 0x0000001c102d7981 */ /* 0x000f24000c1e1500 */
[----:B------:R-:W-:Y:S01]  /*06b0*/  IMAD R11, R10, 0x2, R21 ;  /* 0x000000020a0b7824 */ /* 0x000fe200078e0215 */
[----:B------:R-:W-:-:S03]  /*06c0*/  LEA.HI.X.SX32 R23, R23, R3, 0x1, P1 ;  /* 0x0000000317177211 */ /* 0x000fc600008f0eff */
[C---:B------:R-:W-:Y:S01]  /*06d0*/  IMAD R13, R10.reuse, 0x2, R11 ;  /* 0x000000020a0d7824 */ /* 0x040fe200078e020b */
[-C--:B------:R-:W-:Y:S01]  /*06e0*/  LEA R18, P0, R25, R6.reuse, 0x1 ;  /* 0x0000000619127211 */ /* 0x080fe200078008ff */
[----:B------:R0:W4:Y:S02]  /*06f0*/  LDG.E.U16 R44, desc[UR28][R22.64] ;  /* 0x0000001c162c7981 */ /* 0x000124000c1e1500 */
[C---:B------:R-:W-:Y:S01]  /*0700*/  IMAD R31, R10.reuse, 0x2, R13 ;  /* 0x000000020a1f7824 */ /* 0x040fe200078e020d */
[-C--:B------:R-:W-:Y:S02]  /*0710*/  LEA R20, P1, R21, R6.reuse, 0x1 ;  /* 0x0000000615147211 */ /* 0x080fe400078208ff */
[-C--:B------:R-:W-:Y:S02]  /*0720*/  LEA.HI.X.SX32 R19, R25, R3.reuse, 0x1, P0 ;  /* 0x0000000319137211 */ /* 0x080fe400000f0eff */
[----:B-1----:R-:W-:Y:S01]  /*0730*/  LEA R14, P0, R11, R6, 0x1 ;  /* 0x000000060b0e7211 */ /* 0x002fe200078008ff */
[----:B0-----:R-:W-:Y:S01]  /*0740*/  IMAD R23, R10, 0x2, R31 ;  /* 0x000000020a177824 */ /* 0x001fe200078e021f */
[-C--:B------:R-:W-:Y:S01]  /*0750*/  LEA.HI.X.SX32 R21, R21, R3.reuse, 0x1, P1 ;  /* 0x0000000315157211 */ /* 0x080fe200008f0eff */
[----:B------:R0:W4:Y:S01]  /*0760*/  LDG.E.U16 R46, desc[UR28][R18.64] ;  /* 0x0000001c122e7981 */ /* 0x000122000c1e1500 */
[----:B------:R-:W-:-:S02]  /*0770*/  LEA.HI.X.SX32 R15, R11, R3, 0x1, P0 ;  /* 0x000000030b0f7211 */ /* 0x000fc400000f0eff */
[-C--:B------:R-:W-:Y:S01]  /*0780*/  LEA R24, P1, R23, R6.reuse, 0x1 ;  /* 0x0000000617187211 */ /* 0x080fe200078208ff */
[----:B------:R1:W4:Y:S01]  /*0790*/  LDG.E.U16 R47, desc[UR28][R20.64] ;  /* 0x0000001c142f7981 */ /* 0x000322000c1e1500 */
[-C--:B------:R-:W-:Y:S02]  /*07a0*/  LEA R22, P0, R13, R6.reuse, 0x1 ;  /* 0x000000060d167211 */ /* 0x080fe400078008ff */
[C---:B------:R-:W-:Y:S01]  /*07b0*/  LEA R11, R10.reuse, R23, 0x1 ;  /* 0x000000170a0b7211 */ /* 0x040fe200078e08ff */
[----:B------:R1:W4:Y:S01]  /*07c0*/  LDG.E.U16 R48, desc[UR28][R14.64] ;  /* 0x0000001c0e307981 */ /* 0x000322000c1e1500 */
[-C--:B------:R-:W-:Y:S02]  /*07d0*/  LEA.HI.X.SX32 R25, R23, R3.reuse, 0x1, P1 ;  /* 0x0000000317197211 */ /* 0x080fe400008f0eff */
[-C--:B------:R-:W-:Y:S01]  /*07e0*/  LEA.HI.X.SX32 R23, R13, R3.reuse, 0x1, P0 ;  /* 0x000000030d177211 */ /* 0x080fe200000f0eff */
[----:B------:R-:W-:Y:S01]  /*07f0*/  IMAD R13, R10, 0x2, R11 ;  /* 0x000000020a0d7824 */ /* 0x000fe200078e020b */
[CC--:B------:R-:W-:Y:S01]  /*0800*/  LEA R16, P0, R11.reuse, R6.reuse, 0x1 ;  /* 0x000000060b107211 */ /* 0x0c0fe200078008ff */
[----:B------:R-:W4:Y:S03]  /*0810*/  LDG.E.U16 R24, desc[UR28][R24.64] ;  /* 0x0000001c18187981 */ /* 0x000f26000c1e1500 */
[----:B------:R-:W-:Y:S01]  /*0820*/  LEA.HI.X.SX32 R17, R11, R3, 0x1, P0 ;  /* 0x000000030b117211 */ /* 0x000fe200000f0eff */
[----:B------:R-:W4:Y:S01]  /*0830*/  LDG.E.U16 R22, desc[UR28][R22.64] ;  /* 0x0000001c16167981 */ /* 0x000f22000c1e1500 */
[----:B0-----:R-:W-:-:S02]  /*0840*/  LEA R18, P1, R13, R6, 0x1 ;  /* 0x000000060d127211 */ /* 0x001fc400078208ff */
[-C--:B------:R-:W-:Y:S01]  /*0850*/  LEA R12, P0, R29, R6.reuse, 0x1 ;  /* 0x000000061d0c7211 */ /* 0x080fe200078008ff */
[----:B-1----:R-:W-:Y:S01]  /*0860*/  IMAD R21, R10, 0x2, R13 ;  /* 0x000000020a157824 */ /* 0x002fe200078e020d */
[-C--:B------:R-:W-:Y:S01]  /*0870*/  LEA.HI.X.SX32 R19, R13, R3.reuse, 0x1, P1 ;  /* 0x000000030d137211 */ /* 0x080fe200008f0eff */
[----:B------:R-:W4:Y:S01]  /*0880*/  LDG.E.U16 R16, desc[UR28][R16.64] ;  /* 0x0000001c10107981 */ /* 0x000f22000c1e1500 */
[-C--:B------:R-:W-:Y:S02]  /*0890*/  LEA.HI.X.SX32 R13, R29, R3.reuse, 0x1, P0 ;  /* 0x000000031d0d7211 */ /* 0x080fe400000f0eff */
[-C--:B------:R-:W-:Y:S01]  /*08a0*/  LEA R10, P0, R27, R6.reuse, 0x1 ;  /* 0x000000061b0a7211 */ /* 0x080fe200078008ff */
[----:B------:R0:W4:Y:S01]  /*08b0*/  LDG.E.U16 R18, desc[UR28][R18.64] ;  /* 0x0000001c12127981 */ /* 0x000122000c1e1500 */
[-C--:B------:R-:W-:Y:S02]  /*08c0*/  LEA R14, P1, R31, R6.reuse, 0x1 ;  /* 0x000000061f0e7211 */ /* 0x080fe400078208ff */
[----:B------:R-:W-:Y:S01]  /*08d0*/  LEA.HI.X.SX32 R11, R27, R3, 0x1, P0 ;  /* 0x000000031b0b7211 */ /* 0x000fe200000f0eff */
[----:B------:R-:W4:Y:S01]  /*08e0*/  LDG.E.U16 R12, desc[UR28][R12.64] ;  /* 0x0000001c0c0c7981 */ /* 0x000f22000c1e1500 */
[----:B------:R-:W-:-:S02]  /*08f0*/  LEA R20, P0, R21, R6, 0x1 ;  /* 0x0000000615147211 */ /* 0x000fc400078008ff */
[-C--:B------:R-:W-:Y:S01]  /*0900*/  LEA.HI.X.SX32 R15, R31, R3.reuse, 0x1, P1 ;  /* 0x000000031f0f7211 */ /* 0x080fe200008f0eff */
[----:B------:R1:W4:Y:S01]  /*0910*/  LDG.E.U16 R10, desc[UR28][R10.64] ;  /* 0x0000001c0a0a7981 */ /* 0x000322000c1e1500 */
[----:B------:R-:W-:-:S03]  /*0920*/  LEA.HI.X.SX32 R21, R21, R3, 0x1, P0 ;  /* 0x0000000315157211 */ /* 0x000fc600000f0eff */
[----:B------:R-:W4:Y:S04]  /*0930*/  LDG.E.U16 R14, desc[UR28][R14.64] ;  /* 0x0000001c0e0e7981 */ /* 0x000f28000c1e1500 */
[----:B------:R-:W4:Y:S01]  /*0940*/  LDG.E.U16 R20, desc[UR28][R20.64] ;  /* 0x0000001c14147981 */ /* 0x000f22000c1e1500 */
[----:B------:R-:W1:Y:S01]  /*0950*/  S2UR UR4, SR_CgaCtaId ;  /* 0x00000000000479c3 */ /* 0x000e620000008800 */
[C---:B------:R-:W-:Y:S02]  /*0960*/  LOP3.LUT R6, R2.reuse, 0x3f, RZ, 0xc0, !PT ;  /* 0x0000003f02067812 */ /* 0x040fe400078ec0ff */
[----:B0-----:R-:W-:Y:S02]  /*0970*/  LOP3.LUT R19, R2, 0xc0, RZ, 0xc0, !PT ;  /* 0x000000c002137812 */ /* 0x001fe400078ec0ff */
[----:B------:R-:W-:-:S03]  /*0980*/  SHF.R.S32.HI R3, RZ, 0x8, R2 ;  /* 0x00000008ff037819 */ /* 0x000fc60000011402 */
[----:B------:R-:W-:Y:S01]  /*0990*/  IMAD R50, R19, 0x40, R6 ;  /* 0x0000004013327824 */ /* 0x000fe200078e0206 */
[----:B------:R-:W-:Y:S01]  /*09a0*/  SGXT R3, R3, 0x1 ;  /* 0x000000010303781a */ /* 0x000fe20000000200 */
[----:B------:R-:W-:Y:S02]  /*09b0*/  UMOV UR17, 0x400 ;  /* 0x0000040000117882 */ /* 0x000fe40000000000 */
[----:B------:R-:W-:Y:S01]  /*09c0*/  IMAD.SHL.U32 R50, R50, 0x2, RZ ;  /* 0x0000000232327824 */ /* 0x000fe200078e00ff */
[----:B------:R-:W-:-:S04]  /*09d0*/  ISETP.GE.AND P0, PT, R74, 0x1, PT ;  /* 0x000000014a00780c */ /* 0x000fc80003f06270 */
[----:B------:R-:W-:Y:S01]  /*09e0*/  LOP3.LUT R3, R50, 0x90, R3, 0x78, !PT ;  /* 0x0000009032037812 */ /* 0x000fe200078e7803 */
[----:B-1----:R-:W-:-:S03]  /*09f0*/  ULEA UR17, UR4, UR17, 0x18 ;  /* 0x0000001104117291 */ /* 0x002fc6000f8ec03f */
[C---:B------:R-:W-:Y:S02]  /*0a00*/  LOP3.LUT R11, R3.reuse, 0x20, RZ, 0x3c, !PT ;  /* 0x00000020030b7812 */ /* 0x040fe400078e3cff */
[----:B------:R-:W-:Y:S01]  /*0a10*/  LOP3.LUT R13, R3, 0x40, RZ, 0x3c, !PT ;  /* 0x00000040030d7812 */ /* 0x000fe200078e3cff */
[----:B------:R-:W-:Y:S01]  /*0a20*/  IMAD.MOV.U32 R72, RZ, RZ, 0x3f800000 ;  /* 0x3f800000ff487424 */ /* 0x000fe200078e00ff */
[----:B------:R-:W-:Y:S01]  /*0a30*/  CS2R R50, SRZ ;  /* 0x0000000000327805 */ /* 0x000fe2000001ff00 */
[----:B------:R-:W-:Y:S01]  /*0a40*/  IMAD.MOV.U32 R77, RZ, RZ, 0x3f800000 ;  /* 0x3f800000ff4d7424 */ /* 0x000fe200078e00ff */
[----:B------:R-:W-:Y:S02]  /*0a50*/  CS2R R52, SRZ ;  /* 0x0000000000347805 */ /* 0x000fe4000001ff00 */
[----:B------:R-:W-:Y:S01]  /*0a60*/  CS2R R54, SRZ ;  /* 0x0000000000367805 */ /* 0x000fe2000001ff00 */
[----:B--2---:R0:W-:Y:S04]  /*0a70*/  STS.U16 [R3+UR17], R4 ;  /* 0x0000000403007988 */ /* 0x0041e80008000411 */
[----:B---3--:R1:W-:Y:S01]  /*0a80*/  STS.U16 [R3+UR17+0x400], R26 ;  /* 0x0004001a03007988 */ /* 0x0083e20008000411 */
[----:B0-----:R-:W-:-:S02]  /*0a90*/  LOP3.LUT R4, R2, 0x1ff, RZ, 0xc0, !PT ;  /* 0x000001ff02047812 */ /* 0x001fc400078ec0ff */
[----:B-1----:R-:W-:Y:S01]  /*0aa0*/  CS2R R26, SRZ ;  /* 0x00000000001a7805 */ /* 0x002fe2000001ff00 */
[----:B-----5:R-:W-:Y:S04]  /*0ab0*/  STS.U16 [R3+UR17+0x800], R33 ;  /* 0x0008002103007988 */ /* 0x020fe80008000411 */
[----:B----4-:R-:W-:Y:S04]  /*0ac0*/  STS.U16 [R3+UR17+0xc00], R37 ;  /* 0x000c002503007988 */ /* 0x010fe80008000411 */
[----:B------:R-:W-:Y:S04]  /*0ad0*/  STS.U16 [R3+UR17+0x1000], R41 ;  /* 0x0010002903007988 */ /* 0x000fe80008000411 */
[----:B------:R-:W-:Y:S04]  /*0ae0*/  STS.U16 [R3+UR17+0x1400], R44 ;  /* 0x0014002c03007988 */ /* 0x000fe80008000411 */
[----:B------:R-:W-:Y:S04]  /*0af0*/  STS.U16 [R3+UR17+0x1800], R47 ;  /* 0x0018002f03007988 */ /* 0x000fe80008000411 */
[----:B------:R-:W-:Y:S04]  /*0b00*/  STS.U16 [R3+UR17+0x1c00], R24 ;  /* 0x001c001803007988 */ /* 0x000fe80008000411 */
[----:B------:R0:W-:Y:S04]  /*0b10*/  STS.U16 [R11+UR17+0x100], R7 ;  /* 0x000100070b007988 */ /* 0x0001e80008000411 */
[----:B------:R-:W-:Y:S01]  /*0b20*/  STS.U16 [R11+UR17+0x500], R28 ;  /* 0x0005001c0b007988 */ /* 0x000fe20008000411 */
[----:B0-----:R-:W-:-:S03]  /*0b30*/  LOP3.LUT R7, R3, 0x60, RZ, 0x3c, !PT ;  /* 0x0000006003077812 */ /* 0x001fc600078e3cff */
[----:B------:R-:W-:Y:S04]  /*0b40*/  STS.U16 [R11+UR17+0x900], R34 ;  /* 0x000900220b007988 */ /* 0x000fe80008000411 */
[----:B------:R-:W-:Y:S04]  /*0b50*/  STS.U16 [R11+UR17+0xd00], R38 ;  /* 0x000d00260b007988 */ /* 0x000fe80008000411 */
[----:B------:R-:W-:Y:S04]  /*0b60*/  STS.U16 [R11+UR17+0x1100], R42 ;  /* 0x0011002a0b007988 */ /* 0x000fe80008000411 */
[----:B------:R-:W-:Y:S04]  /*0b70*/  STS.U16 [R11+UR17+0x1500], R45 ;  /* 0x0015002d0b007988 */ /* 0x000fe80008000411 */
[----:B------:R-:W-:Y:S04]  /*0b80*/  STS.U16 [R11+UR17+0x1900], R48 ;  /* 0x001900300b007988 */ /* 0x000fe80008000411 */
[----:B------:R0:W-:Y:S04]  /*0b90*/  STS.U16 [R11+UR17+0x1d00], R16 ;  /* 0x001d00100b007988 */ /* 0x0001e80008000411 */
[----:B------:R-:W-:Y:S04]  /*0ba0*/  STS.U16 [R13+UR17+0x200], R8 ;  /* 0x000200080d007988 */ /* 0x000fe80008000411 */
[----:B------:R1:W-:Y:S04]  /*0bb0*/  STS.U16 [R13+UR17+0x600], R30 ;  /* 0x0006001e0d007988 */ /* 0x0003e80008000411 */
[----:B------:R-:W-:Y:S04]  /*0bc0*/  STS.U16 [R13+UR17+0xa00], R35 ;  /* 0x000a00230d007988 */ /* 0x000fe80008000411 */
[----:B------:R-:W-:Y:S04]  /*0bd0*/  STS.U16 [R13+UR17+0xe00], R39 ;  /* 0x000e00270d007988 */ /* 0x000fe80008000411 */
[----:B------:R-:W-:Y:S04]  /*0be0*/  STS.U16 [R13+UR17+0x1200], R43 ;  /* 0x0012002b0d007988 */ /* 0x000fe80008000411 */
[----:B------:R-:W-:Y:S04]  /*0bf0*/  STS.U16 [R13+UR17+0x1600], R46 ;  /* 0x0016002e0d007988 */ /* 0x000fe80008000411 */
[----:B------:R-:W-:Y:S04]  /*0c00*/  STS.U16 [R13+UR17+0x1a00], R22 ;  /* 0x001a00160d007988 */ /* 0x000fe80008000411 */
[----:B------:R-:W-:Y:S01]  /*0c10*/  STS.U16 [R13+UR17+0x1e00], R18 ;  /* 0x001e00120d007988 */ /* 0x000fe20008000411 */
[----:B0-----:R-:W-:-:S03]  /*0c20*/  MOV R16, 0xff800000 ;  /* 0xff80000000107802 */ /* 0x001fc60000000f00 */
[----:B------:R-:W-:Y:S01]  /*0c30*/  STS.U16 [R7+UR17+0x300], R9 ;  /* 0x0003000907007988 */ /* 0x000fe20008000411 */
[----:B------:R-:W-:-:S03]  /*0c40*/  IMAD.MOV.U32 R3, RZ, RZ, -0x800000 ;  /* 0xff800000ff037424 */ /* 0x000fc600078e00ff */
[----:B------:R0:W-:Y:S01]  /*0c50*/  STS.U16 [R7+UR17+0x700], R32 ;  /* 0x0007002007007988 */ /* 0x0001e20008000411 */
[----:B------:R-:W-:-:S03]  /*0c60*/  CS2R R24, SRZ ;  /* 0x0000000000187805 */ /* 0x000fc6000001ff00 */
[----:B------:R2:W-:Y:S01]  /*0c70*/  STS.U16 [R7+UR17+0xb00], R36 ;  /* 0x000b002407007988 */ /* 0x0005e20008000411 */
[----:B------:R-:W-:-:S03]  /*0c80*/  CS2R R28, SRZ ;  /* 0x00000000001c7805 */ /* 0x000fc6000001ff00 */
[----:B------:R3:W-:Y:S01]  /*0c90*/  STS.U16 [R7+UR17+0xf00], R40 ;  /* 0x000f002807007988 */ /* 0x0007e20008000411 */
[----:B-1----:R-:W-:-:S03]  /*0ca0*/  CS2R R30, SRZ ;  /* 0x00000000001e7805 */ /* 0x002fc6000001ff00 */
[----:B------:R1:W-:Y:S01]  /*0cb0*/  STS.U16 [R7+UR17+0x1300], R12 ;  /* 0x0013000c07007988 */ /* 0x0003e20008000411 */
[----:B0-----:R-:W-:-:S03]  /*0cc0*/  CS2R R32, SRZ ;  /* 0x0000000000207805 */ /* 0x001fc6000001ff00 */
[----:B------:R1:W-:Y:S01]  /*0cd0*/  STS.U16 [R7+UR17+0x1700], R10 ;  /* 0x0017000a07007988 */ /* 0x0003e20008000411 */
[----:B------:R-:W-:-:S03]  /*0ce0*/  CS2R R34, SRZ ;  /* 0x0000000000227805 */ /* 0x000fc6000001ff00 */
[----:B------:R1:W-:Y:S01]  /*0cf0*/  STS.U16 [R7+UR17+0x1b00], R14 ;  /* 0x001b000e07007988 */ /* 0x0003e20008000411 */
[----:B--2---:R-:W-:-:S03]  /*0d00*/  CS2R R36, SRZ ;  /* 0x0000000000247805 */ /* 0x004fc6000001ff00 */
[----:B------:R1:W-:Y:S01]  /*0d10*/  STS.U16 [R7+UR17+0x1f00], R20 ;  /* 0x001f001407007988 */ /* 0x0003e20008000411 */
[----:B------:R-:W-:Y:S02]  /*0d20*/  CS2R R38, SRZ ;  /* 0x0000000000267805 */ /* 0x000fe4000001ff00 */
[----:B---3--:R-:W-:Y:S02]  /*0d30*/  CS2R R40, SRZ ;  /* 0x0000000000287805 */ /* 0x008fe4000001ff00 */
[----:B------:R-:W-:Y:S02]  /*0d40*/  CS2R R42, SRZ ;  /* 0x00000000002a7805 */ /* 0x000fe4000001ff00 */
[----:B------:R-:W-:Y:S02]  /*0d50*/  CS2R R44, SRZ ;  /* 0x00000000002c7805 */ /* 0x000fe4000001ff00 */
[----:B------:R-:W-:Y:S02]  /*0d60*/  CS2R R46, SRZ ;  /* 0x00000000002e7805 */ /* 0x000fe4000001ff00 */
[----:B------:R-:W-:Y:S01]  /*0d70*/  CS2R R48, SRZ ;  /* 0x0000000000307805 */ /* 0x000fe2000001ff00 */
[----:B-1----:R-:W-:Y:S06]  /*0d80*/  @!P0 BRA `(.L_x_0) ;  /* 0x0000001000f88947 */ /* 0x002fec0003800000 */
[----:B------:R-:W0:Y:S01]  /*0d90*/  LDC.64 R72, c[0x0][0x250] ;  /* 0x00009400ff487b82 */ /* 0x000e220000000a00 */
[----:B------:R-:W-:Y:S01]  /*0da0*/  ULDC UR4, c[0x0][0x258] ;  /* 0x0000960000047ab9 */ /* 0x000fe20000000800 */
[----:B------:R-:W-:Y:S01]  /*0db0*/  SHF.R.U32.HI R7, RZ, 0x5, R2 ;  /* 0x00000005ff077819 */ /* 0x000fe20000011602 */
[----:B------:R-:W-:Y:S01]  /*0dc0*/  IMAD R6, R6, UR4, RZ ;  /* 0x0000000406067c24 */ /* 0x000fe2000f8e02ff */
[----:B------:R-:W-:Y:S01]  /*0dd0*/  ULDC.64 UR4, c[0x0][0x218] ;  /* 0x0000860000047ab9 */ /* 0x000fe20000000a00 */
[----:B------:R-:W-:Y:S01]  /*0de0*/  IMAD.SHL.U32 R75, R4, 0x2, RZ ;  /* 0x00000002044b7824 */ /* 0x000fe200078e00ff */
[----:B------:R-:W-:Y:S01]  /*0df0*/  R2UR UR30, R7 ;  /* 0x00000000071e72ca */ /* 0x000fe200000e0000 */
[----:B------:R-:W-:Y:S01]  /*0e00*/  IMAD.SHL.U32 R8, R6, 0x2, RZ ;  /* 0x0000000206087824 */ /* 0x000fe200078e00ff */
[----:B------:R-:W1:Y:S01]  /*0e10*/  LDC.64 R16, c[0x0][0x260] ;  /* 0x00009800ff107b82 */ /* 0x000e620000000a00 */
[----:B------:R-:W-:Y:S01]  /*0e20*/  SHF.R.U32.HI R76, RZ, 0x2, R19 ;  /* 0x00000002ff4c7819 */ /* 0x000fe20000011613 */
[----:B------:R-:W-:Y:S01]  /*0e30*/  ULDC.64 UR6, c[0x0][0x220] ;  /* 0x0000880000067ab9 */ /* 0x000fe20000000a00 */
[----:B------:R-:W-:Y:S01]  /*0e40*/  LOP3.LUT R12, R2, 0x1f, RZ, 0xc0, !PT ;  /* 0x0000001f020c7812 */ /* 0x000fe200078ec0ff */
[----:B------:R-:W-:Y:S01]  /*0e50*/  IMAD.MOV.U32 R80, RZ, RZ, -0x800000 ;  /* 0xff800000ff507424 */ /* 0x000fe200078e00ff */
[----:B------:R-:W-:Y:S01]  /*0e60*/  LOP3.LUT R76, R75, R76, RZ, 0x3c, !PT ;  /* 0x0000004c4b4c7212 */ /* 0x000fe200078e3cff */
[----:B------:R-:W-:Y:S01]  /*0e70*/  IMAD.MOV.U32 R81, RZ, RZ, RZ ;  /* 0x000000ffff517224 */ /* 0x000fe200078e00ff */
[----:B------:R-:W-:Y:S01]  /*0e80*/  MOV R79, RZ ;  /* 0x000000ff004f7202 */ /* 0x000fe20000000f00 */
[----:B------:R-:W2:Y:S01]  /*0e90*/  LDC R26, c[0x0][0x268] ;  /* 0x00009a00ff1a7b82 */ /* 0x000ea20000000800 */
[----:B------:R-:W-:Y:S01]  /*0ea0*/  IMAD.MOV.U32 R78, RZ, RZ, -0x800000 ;  /* 0xff800000ff4e7424 */ /* 0x000fe200078e00ff */
[----:B------:R-:W-:Y:S01]  /*0eb0*/  CS2R R28, SRZ ;  /* 0x00000000001c7805 */ /* 0x000fe2000001ff00 */
[----:B------:R-:W-:Y:S01]  /*0ec0*/  IMAD.MOV.U32 R77, RZ, RZ, 0x3f800000 ;  /* 0x3f800000ff4d7424 */ /* 0x000fe200078e00ff */
[----:B------:R-:W-:-:S02]  /*0ed0*/  CS2R R30, SRZ ;  /* 0x00000000001e7805 */ /* 0x000fc4000001ff00 */
[----:B------:R-:W-:Y:S02]  /*0ee0*/  CS2R R32, SRZ ;  /* 0x0000000000207805 */ /* 0x000fe4000001ff00 */
[----:B------:R-:W-:Y:S02]  /*0ef0*/  CS2R R34, SRZ ;  /* 0x0000000000227805 */ /* 0x000fe4000001ff00 */
[----:B------:R-:W-:Y:S01]  /*0f00*/  CS2R R36, SRZ ;  /* 0x0000000000247805 */ /* 0x000fe2000001ff00 */
[----:B0-----:R-:W-:Y:S01]  /*0f10*/  IMAD R72, R72, UR16, RZ ;  /* 0x0000001048487c24 */ /* 0x001fe2000f8e02ff */
[----:B------:R-:W-:Y:S02]  /*0f20*/  CS2R R38, SRZ ;  /* 0x0000000000267805 */ /* 0x000fe4000001ff00 */
[----:B------:R-:W-:Y:S02]  /*0f30*/  CS2R R40, SRZ ;  /* 0x0000000000287805 */ /* 0x000fe4000001ff00 */
[----:B------:R-:W-:-:S02]  /*0f40*/  CS2R R42, SRZ ;  /* 0x00000000002a7805 */ /* 0x000fc4000001ff00 */
[----:B------:R-:W-:Y:S02]  /*0f50*/  CS2R R44, SRZ ;  /* 0x00000000002c7805 */ /* 0x000fe4000001ff00 */
[C---:B------:R-:W-:Y:S01]  /*0f60*/  SHF.L.U32 R3, R72.reuse, 0x1, RZ ;  /* 0x0000000148037819 */ /* 0x040fe200000006ff */
[----:B------:R-:W-:Y:S01]  /*0f70*/  IMAD.HI R72, R72, 0x2, RZ ;  /* 0x0000000248487827 */ /* 0x000fe200078e02ff */
[----:B------:R-:W-:Y:S02]  /*0f80*/  CS2R R46, SRZ ;  /* 0x00000000002e7805 */ /* 0x000fe4000001ff00 */
[----:B------:R-:W-:Y:S02]  /*0f90*/  CS2R R48, SRZ ;  /* 0x0000000000307805 */ /* 0x000fe4000001ff00 */
[----:B------:R-:W-:Y:S01]  /*0fa0*/  IADD3 R15, P0, P1, R8, UR4, R3 ;  /* 0x00000004080f7c10 */ /* 0x000fe2000f91e003 */
[----:B-1----:R-:W-:Y:S01]  /*0fb0*/  IMAD R16, R16, UR16, RZ ;  /* 0x0000001010107c24 */ /* 0x002fe2000f8e02ff */
[----:B------:R-:W-:Y:S01]  /*0fc0*/  SHF.R.U32.HI R8, RZ, 0x6, R2 ;  /* 0x00000006ff087819 */ /* 0x000fe20000011602 */
[----:B------:R-:W-:Y:S01]  /*0fd0*/  IMAD R12, R12, R17, RZ ;  /* 0x000000110c0c7224 */ /* 0x000fe200078e02ff */
[----:B------:R-:W-:Y:S01]  /*0fe0*/  LOP3.LUT R3, R2, 0x1c0, RZ, 0xc0, !PT ;  /* 0x000001c002037812 */ /* 0x000fe200078ec0ff */
[----:B------:R-:W-:Y:S01]  /*0ff0*/  UIADD3 UR4, UR30, 0x10, URZ ;  /* 0x000000101e047890 */ /* 0x000fe2000fffe03f */
[----:B------:R-:W-:-:S02]  /*1000*/  SGXT.U32 R8, R8, 0x3 ;  /* 0x000000030808781a */ /* 0x000fc40000000000 */
[----:B------:R-:W-:Y:S02]  /*1010*/  CS2R R50, SRZ ;  /* 0x0000000000327805 */ /* 0x000fe4000001ff00 */
[----:B------:R-:W-:Y:S01]  /*1020*/  SHF.R.U32.HI R10, RZ, 0x2, R3 ;  /* 0x00000002ff0a7819 */ /* 0x000fe20000011603 */
[----:B------:R-:W-:Y:S01]  /*1030*/  IMAD.HI R3, R6, 0x2, RZ ;  /* 0x0000000206037827 */ /* 0x000fe200078e02ff */
[----:B------:R-:W-:Y:S02]  /*1040*/  CS2R R52, SRZ ;  /* 0x0000000000347805 */ /* 0x000fe4000001ff00 */
[----:B------:R-:W-:Y:S02]  /*1050*/  CS2R R54, SRZ ;  /* 0x0000000000367805 */ /* 0x000fe4000001ff00 */
[----:B------:R-:W-:Y:S01]  /*1060*/  LOP3.LUT R75, R75, R10, RZ, 0x3c, !PT ;  /* 0x0000000a4b4b7212 */ /* 0x000fe200078e3cff */
[----:B------:R-:W-:Y:S01]  /*1070*/  IMAD R8, R8, R73, RZ ;  /* 0x0000004908087224 */ /* 0x000fe200078e02ff */
[----:B------:R-:W-:Y:S01]  /*1080*/  IADD3.X R9, R3, UR5, R72, P0, P1 ;  /* 0x0000000503097c10 */ /* 0x000fe200087e2448 */
[----:B------:R-:W-:Y:S01]  /*1090*/  UIADD3 UR5, UR30, 0x30, URZ ;  /* 0x000000301e057890 */ /* 0x000fe2000fffe03f */
[----:B------:R-:W-:Y:S01]  /*10a0*/  SHF.R.U32.HI R3, RZ, 0x5, R2 ;  /* 0x00000005ff037819 */ /* 0x000fe20000011602 */
[----:B------:R-:W-:Y:S01]  /*10b0*/  IMAD R6, R73, 0x8, R8 ;  /* 0x0000000849067824 */ /* 0x000fe200078e0208 */
[-C--:B------:R-:W-:Y:S01]  /*10c0*/  LEA R22, P0, R8, R15.reuse, 0x1 ;  /* 0x0000000f08167211 */ /* 0x080fe200078008ff */
[----:B------:R-:W-:Y:S01]  /*10d0*/  IMAD.MOV.U32 R72, RZ, RZ, 0x3f800000 ;  /* 0x3f800000ff487424 */ /* 0x000fe200078e00ff */
[----:B------:R-:W-:Y:S01]  /*10e0*/  SGXT.U32 R3, R3, 0x4 ;  /* 0x000000040303781a */ /* 0x000fe20000000000 */
[C---:B------:R-:W-:Y:S01]  /*10f0*/  IMAD R10, R73.reuse, 0x8, R6 ;  /* 0x00000008490a7824 */ /* 0x040fe200078e0206 */
[-C--:B------:R-:W-:Y:S01]  /*1100*/  LEA R20, P1, R6, R15.reuse, 0x1 ;  /* 0x0000000f06147211 */ /* 0x080fe200078208ff */
[----:B--2---:R-:W-:Y:S01]  /*1110*/  IMAD R25, R26, UR5, RZ ;  /* 0x000000051a197c24 */ /* 0x004fe2000f8e02ff */
[----:B------:R-:W-:Y:S01]  /*1120*/  UIADD3 UR5, UR17, 0x8000, URZ ;  /* 0x0000800011057890 */ /* 0x000fe2000fffe03f */
[----:B------:R-:W-:Y:S01]  /*1130*/  IMAD R7, R73, 0x8, R10 ;  /* 0x0000000849077824 */ /* 0x000fe200078e020a */
[----:B------:R-:W-:Y:S01]  /*1140*/  LEA R18, P2, R10, R15, 0x1 ;  /* 0x0000000f0a127211 */ /* 0x000fe200078408ff */
[----:B------:R-:W-:Y:S01]  /*1150*/  UMOV UR8, 0xfffffffe ;  /* 0xfffffffe00087882 */ /* 0x000fe20000000000 */
[----:B------:R-:W-:Y:S01]  /*1160*/  LEA.HI.X.SX32 R21, R6, R9, 0x1, P1 ;  /* 0x0000000906157211 */ /* 0x000fe200008f0eff */
[----:B------:R-:W-:Y:S01]  /*1170*/  USHF.R.U32.HI UR5, URZ, 0x4, UR5 ;  /* 0x000000043f057899 */ /* 0x000fe20008011605 */
[C---:B------:R-:W-:Y:S01]  /*1180*/  LEA R14, P3, R7.reuse, R15, 0x1 ;  /* 0x0000000f070e7211 */ /* 0x040fe200078608ff */
[----:B------:R-:W-:Y:S01]  /*1190*/  UMOV UR9, 0x7fffffdf ;  /* 0x7fffffdf00097882 */ /* 0x000fe20000000000 */
[-C--:B------:R-:W-:Y:S01]  /*11a0*/  LEA.HI.X.SX32 R23, R8, R9.reuse, 0x1, P0 ;  /* 0x0000000908177211 */ /* 0x080fe200000f0eff */
[----:B------:R-:W-:Y:S01]  /*11b0*/  ULDC UR31, c[0x0][0x238] ;  /* 0x00008e00001f7ab9 */ /* 0x000fe20000000800 */
[-C--:B------:R-:W-:Y:S01]  /*11c0*/  LEA.HI.X.SX32 R15, R7, R9.reuse, 0x1, P3 ;  /* 0x00000009070f7211 */ /* 0x080fe200018f0eff */
[----:B------:R-:W-:Y:S01]  /*11d0*/  IMAD.SHL.U32 R7, R12, 0x2, RZ ;  /* 0x000000020c077824 */ /* 0x000fe200078e00ff */
[----:B------:R-:W-:Y:S01]  /*11e0*/  LEA.HI.X.SX32 R19, R10, R9, 0x1, P2 ;  /* 0x000000090a137211 */ /* 0x000fe200010f0eff */
[----:B------:R-:W-:Y:S01]  /*11f0*/  IMAD R9, R3, R26, RZ ;  /* 0x0000001a03097224 */ /* 0x000fe200078e02ff */
[C---:B------:R-:W-:Y:S01]  /*1200*/  SHF.L.U32 R6, R16.reuse, 0x1, RZ ;  /* 0x0000000110067819 */ /* 0x040fe200000006ff */
[----:B------:R-:W-:-:S03]  /*1210*/  IMAD.HI R16, R16, 0x2, RZ ;  /* 0x0000000210107827 */ /* 0x000fc600078e02ff */
[----:B------:R-:W-:Y:S01]  /*1220*/  IADD3 R6, P0, P1, R7, UR6, R6 ;  /* 0x0000000607067c10 */ /* 0x000fe2000f91e006 */
[----:B------:R-:W-:Y:S01]  /*1230*/  IMAD.HI R3, R12, 0x2, RZ ;  /* 0x000000020c037827 */ /* 0x000fe200078e02ff */
[----:B------:R-:W-:-:S03]  /*1240*/  USGXT.U32 UR6, UR5, 0xe ;  /* 0x0000000e0506789a */ /* 0x000fc60008000000 */
[C---:B------:R-:W-:Y:S01]  /*1250*/  IMAD R7, R26.reuse, UR4, RZ ;  /* 0x000000041a077c24 */ /* 0x040fe2000f8e02ff */
[----:B------:R-:W-:Y:S01]  /*1260*/  IADD3.X R16, R3, UR7, R16, P0, P1 ;  /* 0x0000000703107c10 */ /* 0x000fe200087e2410 */
[----:B------:R-:W-:Y:S01]  /*1270*/  IMAD R24, R26, 0x20, R9 ;  /* 0x000000201a187824 */ /* 0x000fe200078e0209 */
[-C--:B------:R-:W-:Y:S01]  /*1280*/  LEA R12, P0, R9, R6.reuse, 0x1 ;  /* 0x00000006090c7211 */ /* 0x080fe200078008ff */
[----:B------:R-:W-:Y:S01]  /*1290*/  UIADD3 UR10, UP0, UR6, 0x2, URZ ;  /* 0x00000002060a7890 */ /* 0x000fe2000ff1e03f */
[-C--:B------:R-:W-:Y:S01]  /*12a0*/  LEA R10, P1, R7, R6.reuse, 0x1 ;  /* 0x00000006070a7211 */ /* 0x080fe200078208ff */
[----:B------:R-:W-:Y:S01]  /*12b0*/  UMOV UR4, URZ ;  /* 0x0000003f00047c82 */ /* 0x000fe20008000000 */
[-C--:B------:R-:W-:Y:S01]  /*12c0*/  LEA R8, P2, R24, R6.reuse, 0x1 ;  /* 0x0000000618087211 */ /* 0x080fe200078408ff */
[----:B------:R-:W-:Y:S01]  /*12d0*/  UIADD3.X UR11, UR4, 0x40000040, URZ, UP0, !UPT ;  /* 0x40000040040b7890 */ /* 0x000fe200087fe43f */
[----:B------:R-:W-:Y:S02]  /*12e0*/  LEA R6, P3, R25, R6, 0x1 ;  /* 0x0000000619067211 */ /* 0x000fe400078608ff */
[----:B------:R-:W-:-:S02]  /*12f0*/  CS2R R26, SRZ ;  /* 0x00000000001a7805 */ /* 0x000fc4000001ff00 */
[-C--:B------:R-:W-:Y:S01]  /*1300*/  LEA.HI.X.SX32 R13, R9, R16.reuse, 0x1, P0 ;  /* 0x00000010090d7211 */ /* 0x080fe200000f0eff */
[----:B------:R-:W-:Y:S01]  /*1310*/  UMOV UR7, URZ ;  /* 0x0000003f00077c82 */ /* 0x000fe20008000000 */
[-C--:B------:R-:W-:Y:S01]  /*1320*/  LEA.HI.X.SX32 R11, R7, R16.reuse, 0x1, P1 ;  /* 0x00000010070b7211 */ /* 0x080fe200008f0eff */
[----:B------:R-:W-:Y:S01]  /*1330*/  UIADD3.64 UR18, UR6, -UR8, URZ ;  /* 0x8000000806127297 */ /* 0x000fe2000fffe03f */
[-C--:B------:R-:W-:Y:S01]  /*1340*/  LEA.HI.X.SX32 R9, R24, R16.reuse, 0x1, P2 ;  /* 0x0000001018097211 */ /* 0x080fe200010f0eff */
[----:B------:R-:W-:Y:S01]  /*1350*/  UIADD3.64 UR26, UR10, 0x2, URZ ;  /* 0x000000020a1a7897 */ /* 0x000fe2000fffe03f */
[----:B------:R-:W-:Y:S02]  /*1360*/  LEA.HI.X.SX32 R7, R25, R16, 0x1, P3 ;  /* 0x0000001019077211 */ /* 0x000fe400018f0eff */
[----:B------:R-:W-:Y:S01]  /*1370*/  CS2R R24, SRZ ;  /* 0x0000000000187805 */ /* 0x000fe2000001ff00 */
[----:B------:R-:W-:-:S12]  /*1380*/  UIADD3.64 UR14, UR10, 0x4, URZ ;  /* 0x000000040a0e7897 */ /* 0x000fd8000fffe03f */
.L_x_1:
[----:B------:R-:W-:-:S04]  /*1390*/  IMAD.WIDE R56, R79, 0x2, R22 ;  /* 0x000000024f387825 */ /* 0x000fc800078e0216 */
[C---:B------:R-:W-:Y:S01]  /*13a0*/  IMAD.WIDE R58, R79.reuse, 0x2, R20 ;  /* 0x000000024f3a7825 */ /* 0x040fe200078e0214 */
[----:B------:R-:W2:Y:S03]  /*13b0*/  LDG.E.U16 R16, desc[UR28][R56.64] ;  /* 0x0000001c38107981 */ /* 0x000ea6000c1e1500 */
[C---:B------:R-:W-:Y:S01]  /*13c0*/  IMAD.WIDE R60, R79.reuse, 0x2, R18 ;  /* 0x000000024f3c7825 */ /* 0x040fe200078e0212 */
[----:B------:R-:W3:Y:S03]  /*13d0*/  LDG.E.U16 R82, desc[UR28][R58.64] ;  /* 0x0000001c3a527981 */ /* 0x000ee6000c1e1500 */
[----:B------:R-:W-:Y:S01]  /*13e0*/  IMAD.WIDE R62, R79, 0x2, R14 ;  /* 0x000000024f3e7825 */ /* 0x000fe200078e020e */
[----:B------:R-:W4:Y:S04]  /*13f0*/  LDG.E.U16 R84, desc[UR28][R60.64] ;  /* 0x0000001c3c547981 */ /* 0x000f28000c1e1500 */
[----:B------:R-:W5:Y:S01]  /*1400*/  LDG.E.U16 R86, desc[UR28][R62.64] ;  /* 0x0000001c3e567981 */ /* 0x000f62000c1e1500 */
[----:B------:R-:W-:Y:S01]  /*1410*/  BAR.SYNC.DEFER_BLOCKING 0x0 ;  /* 0x0000000000007b1d */ /* 0x000fe20000010000 */
[----:B------:R-:W-:-:S04]  /*1420*/  USHF.L.U32 UR5, UR30, 0x7, URZ ;  /* 0x000000071e057899 */ /* 0x000fc8000800063f */
[----:B------:R-:W-:-:S04]  /*1430*/  ULOP3.LUT UR5, UR5, 0x600, URZ, 0xc0, !UPT ;  /* 0x0000060005057892 */ /* 0x000fc8000f8ec03f */
[----:B------:R-:W-:-:S04]  /*1440*/  ULEA.HI UR5, UR17, UR5, URZ, 0x1c ;  /* 0x0000000511057291 */ /* 0x000fc8000f8fe03f */
[----:B------:R-:W-:Y:S01]  /*1450*/  ULOP3.LUT UR20, UR5, 0x3fff, URZ, 0xc0, !UPT ;  /* 0x00003fff05147892 */ /* 0x000fe2000f8ec03f */
[----:B------:R-:W-:Y:S01]  /*1460*/  UMOV UR22, UR6 ;  /* 0x0000000600167c82 */ /* 0x000fe20008000000 */
[----:B------:R-:W-:Y:S01]  /*1470*/  UMOV UR23, 0x40000040 ;  /* 0x4000004000177882 */ /* 0x000fe20000000000 */
[----:B------:R-:W-:Y:S01]  /*1480*/  UMOV UR21, 0x40000040 ;  /* 0x4000004000157882 */ /* 0x000fe20000000000 */
[----:B------:R-:W-:Y:S01]  /*1490*/  UIADD3 UR8, UP0, UR20, 0x80, URZ ;  /* 0x0000008014087890 */ /* 0x000fe2000ff1e03f */
[----:B------:R-:W-:-:S03]  /*14a0*/  UMOV UR5, URZ ;  /* 0x0000003f00057c82 */ /* 0x000fc60008000000 */
[----:B------:R-:W-:Y:S01]  /*14b0*/  UIADD3.X UR9, UR5, 0x40000040, URZ, UP0, !UPT ;  /* 0x4000004005097890 */ /* 0x000fe200087fe43f */
[----:B------:R-:W-:-:S03]  /*14c0*/  IMAD.WIDE R88, R81, 0x2, R12 ;  /* 0x0000000251587825 */ /* 0x000fc600078e020c */
[----:B------:R-:W-:Y:S02]  /*14d0*/  UIADD3.64 UR24, UR8, 0x80, URZ ;  /* 0x0000008008187897 */ /* 0x000fe4000fffe03f */
[----:B------:R-:W-:Y:S01]  /*14e0*/  UIADD3.64 UR12, UR8, 0x100, URZ ;  /* 0x00000100080c7897 */ /* 0x000fe2000fffe03f */
[----:B--2---:R-:W-:Y:S04]  /*14f0*/  STS.U16 [R75+UR17+0x8000], R16 ;  /* 0x008000104b007988 */ /* 0x004fe80008000411 */
[----:B---3--:R0:W-:Y:S04]  /*1500*/  STS.U16 [R75+UR17+0x8400], R82 ;  /* 0x008400524b007988 */ /* 0x0081e80008000411 */
[----:B----4-:R1:W-:Y:S04]  /*1510*/  STS.U16 [R75+UR17+0x8800], R84 ;  /* 0x008800544b007988 */ /* 0x0103e80008000411 */
[----:B-----5:R2:W-:Y:S01]  /*1520*/  STS.U16 [R75+UR17+0x8c00], R86 ;  /* 0x008c00564b007988 */ /* 0x0205e20008000411 */
[----:B------:R3:W-:Y:S06]  /*1530*/  MEMBAR.ALL.CTA ;  /* 0x0000000000007992 */ /* 0x0007ec0000008000 */
[----:B---3--:R-:W3:Y:S02]  /*1540*/  FENCE.VIEW.ASYNC.S ;  /* 0x00000000000073c6 */ /* 0x008ee40000000000 */
[----:B---3--:R-:W-:Y:S06]  /*1550*/  BAR.SYNC.DEFER_BLOCKING 0x0 ;  /* 0x0000000000007b1d */ /* 0x008fec0000010000 */
[----:B------:R-:W-:Y:S01]  /*1560*/  WARPGROUP.ARRIVE ;  /* 0x00000000000079c5 */ /* 0x000fe20000000000 */
[C---:B0-----:R-:W-:Y:S01]  /*1570*/  IMAD.WIDE R82, R81.reuse, 0x2, R10 ;  /* 0x0000000251527825 */ /* 0x041fe200078e020a */
[----:B------:R0:W3:Y:S04]  /*1580*/  LDG.E.U16 R3, desc[UR28][R88.64] ;  /* 0x0000001c58037981 */ /* 0x0000e8000c1e1500 */
[----:B------:R-:W-:Y:S01]  /*1590*/  HGMMA.64x32x16.F32.BF16 R56, gdesc[UR20].tnspA, RZ, !UPT ;  /* 0x20600000143879f0 */ /* 0x000fe2000c7018ff */
[C---:B-1----:R-:W-:Y:S01]  /*15a0*/  IMAD.WIDE R84, R81.reuse, 0x2, R8 ;  /* 0x0000000251547825 */ /* 0x042fe200078e0208 */
[----:B------:R1:W4:Y:S03]  /*15b0*/  LDG.E.U16 R83, desc[UR28][R82.64] ;  /* 0x0000001c52537981 */ /* 0x000326000c1e1500 */
[----:B--2---:R-:W-:-:S02]  /*15c0*/  IMAD.WIDE R86, R81, 0x2, R6 ;  /* 0x0000000251567825 */ /* 0x004fc400078e0206 */
[----:B------:R2:W5:Y:S04]  /*15d0*/  LDG.E.U16 R85, desc[UR28][R84.64] ;  /* 0x0000001c54557981 */ /* 0x000568000c1e1500 */
[----:B------:R2:W5:Y:S01]  /*15e0*/  LDG.E.U16 R87, desc[UR28][R86.64] ;  /* 0x0000001c56577981 */ /* 0x000562000c1e1500 */
[----:B------:R-:W-:Y:S04]  /*15f0*/  HGMMA.64x32x16.F32.BF16 R56, gdesc[UR8].tnspA, R56 ;  /* 0x20600000083879f0 */ /* 0x000fe80008701838 */
[----:B------:R-:W-:Y:S04]  /*1600*/  HGMMA.64x32x16.F32.BF16 R56, gdesc[UR24].tnspA, R56 ;  /* 0x20600000183879f0 */ /* 0x000fe80008701838 */
[----:B------:R-:W-:Y:S03]  /*1610*/  HGMMA.64x32x16.F32.BF16 R56, gdesc[UR12].tnspA, R56, gsb0 ;  /* 0x206000000c3879f0 */ /* 0x000fe60008001838 */
[----:B------:R-:W-:-:S02]  /*1620*/  WARPGROUP.DEPBAR.LE gsb0, 0x0 ;  /* 0x00008000000079c5 */ /* 0x000fc40000010000 */
[----:B------:R-:W-:Y:S01]  /*1630*/  FMUL R16, R56, UR31 ;  /* 0x0000001f38107c20 */ /* 0x000fe20008400000 */
[----:B------:R-:W-:Y:S01]  /*1640*/  FMUL R91, R57, UR31 ;  /* 0x0000001f395b7c20 */ /* 0x000fe20008400000 */
[----:B------:R-:W-:Y:S04]  /*1650*/  BAR.SYNC.DEFER_BLOCKING 0x0 ;  /* 0x0000000000007b1d */ /* 0x000fe80000010000 */
[----:B------:R-:W-:Y:S01]  /*1660*/  FMNMX R91, R16, R91, !PT ;  /* 0x0000005b105b7209 */ /* 0x000fe20007800000 */
[----:B------:R-:W-:-:S05]  /*1670*/  FMUL R16, R60, UR31 ;  /* 0x0000001f3c107c20 */ /* 0x000fca0008400000 */
        /* <DEDUP_REMOVED lines=9> */
[----:B------:R-:W-:Y:S01]  /*1710*/  FMUL R16, R69, UR31 ;  /* 0x0000001f45107c20 */ /* 0x000fe20008400000 */
[----:B0-----:R-:W-:-:S04]  /*1720*/  FMUL R89, R59, UR31 ;  /* 0x0000001f3b597c20 */ /* 0x001fc80008400000 */
[----:B------:R-:W-:Y:S01]  /*1730*/  FMNMX R91, R16, R91, !PT ;  /* 0x0000005b105b7209 */ /* 0x000fe20007800000 */
[----:B------:R-:W-:-:S04]  /*1740*/  FMUL R16, R58, UR31 ;  /* 0x0000001f3a107c20 */ /* 0x000fc80008400000 */
[----:B-1----:R-:W0:Y:S01]  /*1750*/  SHFL.BFLY PT, R82, R91, 0x2, 0x1f ;  /* 0x0c401f005b527f89 */ /* 0x002e2200000e0000 */
        /* <DEDUP_REMOVED lines=8> */
[----:B0-----:R-:W-:-:S04]  /*17e0*/  FMNMX R82, R91, R82, !PT ;  /* 0x000000525b527209 */ /* 0x001fc80007800000 */
[----:B------:R-:W-:Y:S01]  /*17f0*/  FMNMX R89, R16, R89, !PT ;  /* 0x0000005910597209 */ /* 0x000fe20007800000 */
[----:B------:R-:W-:Y:S01]  /*1800*/  FMUL R16, R70, UR31 ;  /* 0x0000001f46107c20 */ /* 0x000fe20008400000 */
[----:B------:R-:W0:Y:S04]  /*1810*/  SHFL.BFLY PT, R91, R82, 0x1, 0x1f ;  /* 0x0c201f00525b7f89 */ /* 0x000e2800000e0000 */
[----:B------:R-:W-:Y:S01]  /*1820*/  FMNMX R89, R16, R89, !PT ;  /* 0x0000005910597209 */ /* 0x000fe20007800000 */
[----:B------:R-:W-:-:S05]  /*1830*/  FMUL R16, R71, UR31 ;  /* 0x0000001f47107c20 */ /* 0x000fca0008400000 */
[----:B--2---:R-:W-:-:S05]  /*1840*/  FMNMX R84, R16, R89, !PT ;  /* 0x0000005910547209 */ /* 0x004fca0007800000 */
[----:B------:R-:W1:Y:S01]  /*1850*/  SHFL.BFLY PT, R89, R84, 0x2, 0x1f ;  /* 0x0c401f0054597f89 */ /* 0x000e6200000e0000 */
[----:B0-----:R-:W-:-:S04]  /*1860*/  FMNMX R91, R82, R91, !PT ;  /* 0x0000005b525b7209 */ /* 0x001fc80007800000 */
[----:B------:R-:W-:-:S05]  /*1870*/  FMNMX R16, R91, R80, !PT ;  /* 0x000000505b107209 */ /* 0x000fca0007800000 */
[--C-:B------:R-:W-:Y:S01]  /*1880*/  FFMA R56, R56, UR31, -R16.reuse ;  /* 0x0000001f38387c23 */ /* 0x100fe20008000810 */
[----:B------:R-:W-:-:S03]  /*1890*/  FFMA R57, R57, UR31, -R16 ;  /* 0x0000001f39397c23 */ /* 0x000fc60008000810 */
[----:B------:R-:W-:Y:S01]  /*18a0*/  FMUL R86, R56, 1.4426950216293334961 ;  /* 0x3fb8aa3b38567820 */ /* 0x000fe20000400000 */
[----:B-1----:R-:W-:Y:S01]  /*18b0*/  FMNMX R56, R84, R89, !PT ;  /* 0x0000005954387209 */ /* 0x002fe20007800000 */
[----:B------:R-:W-:-:S04]  /*18c0*/  FMUL R89, R57, 1.4426950216293334961 ;  /* 0x3fb8aa3b39597820 */ /* 0x000fc80000400000 */
[----:B------:R-:W0:Y:S04]  /*18d0*/  SHFL.BFLY PT, R57, R56, 0x1, 0x1f ;  /* 0x0c201f0038397f89 */ /* 0x000e2800000e0000 */
[----:B---3--:R-:W-:Y:S04]  /*18e0*/  STS.U16 [R76+UR17+0x8000], R3 ;  /* 0x008000034c007988 */ /* 0x008fe80008000411 */
[----:B----4-:R-:W-:Y:S04]  /*18f0*/  STS.U16 [R76+UR17+0x8400], R83 ;  /* 0x008400534c007988 */ /* 0x010fe80008000411 */
[----:B-----5:R-:W-:Y:S04]  /*1900*/  STS.U16 [R76+UR17+0x8800], R85 ;  /* 0x008800554c007988 */ /* 0x020fe80008000411 */
[----:B------:R-:W-:Y:S01]  /*1910*/  STS.U16 [R76+UR17+0x8c00], R87 ;  /* 0x008c00574c007988 */ /* 0x000fe20008000411 */
[----:B------:R1:W-:Y:S06]  /*1920*/  MEMBAR.ALL.CTA ;  /* 0x0000000000007992 */ /* 0x0003ec0000008000 */
[----:B-1----:R-:W1:Y:S01]  /*1930*/  FENCE.VIEW.ASYNC.S ;  /* 0x00000000000073c6 */ /* 0x002e620000000000 */
[----:B0-----:R-:W-:Y:S01]  /*1940*/  FMNMX R57, R56, R57, !PT ;  /* 0x0000003938397209 */ /* 0x001fe20007800000 */
[----:B------:R-:W-:-:S03]  /*1950*/  FFMA R56, R69, UR31, -R16 ;  /* 0x0000001f45387c23 */ /* 0x000fc60008000810 */
[----:B------:R-:W-:Y:S01]  /*1960*/  FMNMX R69, R57, R78, !PT ;  /* 0x0000004e39457209 */ /* 0x000fe20007800000 */
[----:B------:R-:W-:Y:S01]  /*1970*/  FMUL R56, R56, 1.4426950216293334961 ;  /* 0x3fb8aa3b38387820 */ /* 0x000fe20000400000 */
[--C-:B------:R-:W-:Y:S01]  /*1980*/  FFMA R64, R64, UR31, -R16.reuse ;  /* 0x0000001f40407c23 */ /* 0x100fe20008000810 */
[--C-:B------:R-:W-:Y:S01]  /*1990*/  FFMA R65, R65, UR31, -R16.reuse ;  /* 0x0000001f41417c23 */ /* 0x100fe20008000810 */
[----:B------:R-:W-:Y:S01]  /*19a0*/  FFMA R68, R68, UR31, -R16 ;  /* 0x0000001f44447c23 */ /* 0x000fe20008000810 */
[----:B------:R0:W-:Y:S01]  /*19b0*/  MUFU.EX2 R93, R56 ;  /* 0x00000038005d7308 */ /* 0x0001e20000000800 */
[----:B------:R-:W-:Y:S01]  /*19c0*/  FADD R57, -R16, R80 ;  /* 0x0000005010397221 */ /* 0x000fe20000000100 */
[--C-:B------:R-:W-:Y:S01]  /*19d0*/  FFMA R66, R66, UR31, -R69.reuse ;  /* 0x0000001f42427c23 */ /* 0x100fe20008000845 */
[--C-:B------:R-:W-:Y:S01]  /*19e0*/  FFMA R67, R67, UR31, -R69.reuse ;  /* 0x0000001f43437c23 */ /* 0x100fe20008000845 */
[--C-:B------:R-:W-:Y:S01]  /*19f0*/  FFMA R70, R70, UR31, -R69.reuse ;  /* 0x0000001f46467c23 */ /* 0x100fe20008000845 */
[--C-:B------:R-:W-:Y:S01]  /*1a00*/  FFMA R71, R71, UR31, -R69.reuse ;  /* 0x0000001f47477c23 */ /* 0x100fe20008000845 */
[--C-:B------:R-:W-:Y:S01]  /*1a10*/  FFMA R60, R60, UR31, -R16.reuse ;  /* 0x0000001f3c3c7c23 */ /* 0x100fe20008000810 */
[----:B------:R-:W-:Y:S01]  /*1a20*/  FFMA R61, R61, UR31, -R16 ;  /* 0x0000001f3d3d7c23 */ /* 0x000fe20008000810 */
[----:B0-----:R-:W-:Y:S01]  /*1a30*/  FADD R56, -R69, R78 ;  /* 0x0000004e45387221 */ /* 0x001fe20000000100 */
[--C-:B------:R-:W-:Y:S01]  /*1a40*/  FFMA R58, R58, UR31, -R69.reuse ;  /* 0x0000001f3a3a7c23 */ /* 0x100fe20008000845 */
[--C-:B------:R-:W-:Y:S01]  /*1a50*/  FFMA R59, R59, UR31, -R69.reuse ;  /* 0x0000001f3b3b7c23 */ /* 0x100fe20008000845 */
[--C-:B------:R-:W-:Y:S01]  /*1a60*/  FFMA R62, R62, UR31, -R69.reuse ;  /* 0x0000001f3e3e7c23 */ /* 0x100fe20008000845 */
[----:B------:R-:W-:Y:S01]  /*1a70*/  FFMA R63, R63, UR31, -R69 ;  /* 0x0000001f3f3f7c23 */ /* 0x000fe20008000845 */
[----:B------:R-:W-:Y:S01]  /*1a80*/  FMUL R64, R64, 1.4426950216293334961 ;  /* 0x3fb8aa3b40407820 */ /* 0x000fe20000400000 */
        /* <DEDUP_REMOVED lines=14> */
[----:B------:R-:W0:Y:S08]  /*1b70*/  MUFU.EX2 R95, R57 ;  /* 0x00000039005f7308 */ /* 0x000e300000000800 */
[----:B------:R-:W2:Y:S08]  /*1b80*/  MUFU.EX2 R78, R56 ;  /* 0x00000038004e7308 */ /* 0x000eb00000000800 */
[----:B------:R-:W-:Y:S08]  /*1b90*/  MUFU.EX2 R82, R86 ;  /* 0x0000005600527308 */ /* 0x000ff00000000800 */
[----:B------:R-:W3:Y:S08]  /*1ba0*/  MUFU.EX2 R89, R89 ;  /* 0x0000005900597308 */ /* 0x000ef00000000800 */
[----:B------:R-:W-:Y:S08]  /*1bb0*/  MUFU.EX2 R84, R60 ;  /* 0x0000003c00547308 */ /* 0x000ff00000000800 */
[----:B------:R-:W4:Y:S08]  /*1bc0*/  MUFU.EX2 R91, R61 ;  /* 0x0000003d005b7308 */ /* 0x000f300000000800 */
[----:B------:R-:W-:Y:S08]  /*1bd0*/  MUFU.EX2 R64, R64 ;  /* 0x0000004000407308 */ /* 0x000ff00000000800 */
[----:B------:R-:W5:Y:S08]  /*1be0*/  MUFU.EX2 R65, R65 ;  /* 0x0000004100417308 */ /* 0x000f700000000800 */
[----:B------:R-:W1:Y:S08]  /*1bf0*/  MUFU.EX2 R68, R68 ;  /* 0x0000004400447308 */ /* 0x000e700000000800 */
[----:B------:R4:W-:Y:S08]  /*1c00*/  MUFU.EX2 R80, R58 ;  /* 0x0000003a00507308 */ /* 0x0009f00000000800 */
[----:B------:R-:W1:Y:S08]  /*1c10*/  MUFU.EX2 R97, R59 ;  /* 0x0000003b00617308 */ /* 0x000e700000000800 */
[----:B------:R1:W-:Y:S08]  /*1c20*/  MUFU.EX2 R86, R62 ;  /* 0x0000003e00567308 */ /* 0x0003f00000000800 */
[----:B------:R-:W1:Y:S08]  /*1c30*/  MUFU.EX2 R99, R63 ;  /* 0x0000003f00637308 */ /* 0x000e700000000800 */
[----:B------:R-:W-:Y:S08]  /*1c40*/  MUFU.EX2 R66, R66 ;  /* 0x0000004200427308 */ /* 0x000ff00000000800 */
[----:B------:R-:W1:Y:S08]  /*1c50*/  MUFU.EX2 R67, R67 ;  /* 0x0000004300437308 */ /* 0x000e700000000800 */
[----:B------:R-:W-:Y:S08]  /*1c60*/  MUFU.EX2 R70, R70 ;  /* 0x0000004600467308 */ /* 0x000ff00000000800 */
[----:B------:R-:W1:Y:S01]  /*1c70*/  MUFU.EX2 R71, R71 ;  /* 0x0000004700477308 */ /* 0x000e620000000800 */
[-C--:B0-----:R-:W-:Y:S01]  /*1c80*/  FMUL R24, R24, R95.reuse ;  /* 0x0000005f18187220 */ /* 0x081fe20000400000 */
[-C--:B------:R-:W-:Y:S01]  /*1c90*/  FMUL R25, R25, R95.reuse ;  /* 0x0000005f19197220 */ /* 0x080fe20000400000 */
        /* <DEDUP_REMOVED lines=13> */
[-C--:B--2---:R-:W-:Y:S01]  /*1d70*/  FMUL R26, R26, R78.reuse ;  /* 0x0000004e1a1a7220 */ /* 0x084fe20000400000 */
        /* <DEDUP_REMOVED lines=14> */
[----:B------:R-:W-:Y:S01]  /*1e60*/  FMUL R53, R53, R95 ;  /* 0x0000005f35357220 */ /* 0x000fe20000400000 */
[----:B------:R-:W-:Y:S01]  /*1e70*/  FMUL R55, R55, R78 ;  /* 0x0000004e37377220 */ /* 0x000fe20000400000 */
[----:B---3--:R-:W-:-:S02]  /*1e80*/  F2FP.BF16.F32.PACK_AB R56, R89, R82 ;  /* 0x000000525938723e */ /* 0x008fc400000010ff */
[----:B----4-:R-:W-:Y:S02]  /*1e90*/  F2FP.BF16.F32.PACK_AB R58, R91, R84 ;  /* 0x000000545b3a723e */ /* 0x010fe400000010ff */
[----:B-----5:R-:W-:Y:S02]  /*1ea0*/  F2FP.BF16.F32.PACK_AB R60, R65, R64 ;  /* 0x00000040413c723e */ /* 0x020fe400000010ff */
[----:B-1----:R-:W-:Y:S02]  /*1eb0*/  F2FP.BF16.F32.PACK_AB R62, R93, R68 ;  /* 0x000000445d3e723e */ /* 0x002fe400000010ff */
[----:B------:R-:W-:Y:S02]  /*1ec0*/  F2FP.BF16.F32.PACK_AB R57, R97, R80 ;  /* 0x000000506139723e */ /* 0x000fe400000010ff */
[----:B------:R-:W-:Y:S02]  /*1ed0*/  F2FP.BF16.F32.PACK_AB R59, R99, R86 ;  /* 0x00000056633b723e */ /* 0x000fe400000010ff */
[----:B------:R-:W-:-:S02]  /*1ee0*/  F2FP.BF16.F32.PACK_AB R61, R67, R66 ;  /* 0x00000042433d723e */ /* 0x000fc400000010ff */
[----:B------:R-:W-:Y:S01]  /*1ef0*/  F2FP.BF16.F32.PACK_AB R63, R71, R70 ;  /* 0x00000046473f723e */ /* 0x000fe200000010ff */
[----:B------:R-:W-:Y:S06]  /*1f00*/  BAR.SYNC.DEFER_BLOCKING 0x0 ;  /* 0x0000000000007b1d */ /* 0x000fec0000010000 */
[----:B------:R-:W-:Y:S01]  /*1f10*/  UMOV UR22, UR6 ;  /* 0x0000000600167c82 */ /* 0x000fe20008000000 */
[----:B------:R-:W-:Y:S01]  /*1f20*/  UMOV UR23, 0x80000020 ;  /* 0x8000002000177882 */ /* 0x000fe20000000000 */
[----:B------:R-:W-:-:S06]  /*1f30*/  WARPGROUP.ARRIVE ;  /* 0x00000000000079c5 */ /* 0x000fcc0000000000 */
[----:B------:R-:W-:Y:S01]  /*1f40*/  HGMMA.64x64x16.F32.BF16 R24, R56, gdesc[UR20], R24 ;  /* 0x00e0001438187df0 */ /* 0x000fe20008701818 */
[----:B------:R-:W-:Y:S01]  /*1f50*/  FADD R97, R80, R97 ;  /* 0x0000006150617221 */ /* 0x000fe20000000000 */
[----:B------:R-:W-:-:S03]  /*1f60*/  FADD R89, R82, R89 ;  /* 0x0000005952597221 */ /* 0x000fc60000000000 */
        /* <DEDUP_REMOVED lines=11> */
[----:B------:R-:W-:-:S04]  /*2020*/  FADD R68, R93, R68 ;  /* 0x000000445d447221 */ /* 0x000fc80000000000 */
[----:B------:R-:W0:Y:S04]  /*2030*/  SHFL.BFLY PT, R65, R70, 0x2, 0x1f ;  /* 0x0c401f0046417f89 */ /* 0x000e2800000e0000 */
[----:B------:R-:W1:Y:S01]  /*2040*/  SHFL.BFLY PT, R3, R68, 0x2, 0x1f ;  /* 0x0c401f0044037f89 */ /* 0x000e6200000e0000 */
[----:B------:R-:W-:Y:S01]  /*2050*/  HGMMA.64x64x16.F32.BF16 R24, R60, gdesc[UR16], R24, gsb0 ;  /* 0x00e000103c187df0 */ /* 0x000fe20008001818 */
[----:B0-----:R-:W-:Y:S01]  /*2060*/  FADD R65, R70, R65 ;  /* 0x0000004146417221 */ /* 0x001fe20000000000 */
[----:B-1----:R-:W-:-:S04]  /*2070*/  FADD R3, R68, R3 ;  /* 0x0000000344037221 */ /* 0x002fc80000000000 */
[----:B------:R-:W0:Y:S04]  /*2080*/  SHFL.BFLY PT, R66, R65, 0x1, 0x1f ;  /* 0x0c201f0041427f89 */ /* 0x000e2800000e0000 */
[----:B------:R-:W1:Y:S01]  /*2090*/  SHFL.BFLY PT, R64, R3, 0x1, 0x1f ;  /* 0x0c201f0003407f89 */ /* 0x000e6200000e0000 */
[----:B------:R-:W-:-:S06]  /*20a0*/  UIADD3 UR4, UR4, 0x20, URZ ;  /* 0x0000002004047890 */ /* 0x000fcc000fffe03f */
[----:B------:R-:W-:Y:S01]  /*20b0*/  ISETP.LE.AND P0, PT, R74, UR4, PT ;  /* 0x000000044a007c0c */ /* 0x000fe2000bf03270 */
[----:B------:R-:W-:Y:S01]  /*20c0*/  IMAD R79, R73, 0x20, R79 ;  /* 0x00000020494f7824 */ /* 0x000fe200078e024f */
[----:B------:R-:W-:Y:S01]  /*20d0*/  LEA R81, R17, R81, 0x5 ;  /* 0x0000005111517211 */ /* 0x000fe200078e28ff */
[----:B------:R-:W-:Y:S02]  /*20e0*/  IMAD.MOV.U32 R80, RZ, RZ, R16 ;  /* 0x000000ffff507224 */ /* 0x000fe400078e0010 */
[----:B0-----:R-:W-:Y:S01]  /*20f0*/  FADD R67, R65, R66 ;  /* 0x0000004241437221 */ /* 0x001fe20000000000 */
[----:B-1----:R-:W-:-:S03]  /*2100*/  FADD R64, R3, R64 ;  /* 0x0000004003407221 */ /* 0x002fc60000000000 */
[----:B------:R-:W-:Y:S01]  /*2110*/  FFMA R77, R78, R77, R67 ;  /* 0x0000004d4e4d7223 */ /* 0x000fe20000000043 */
[--C-:B------:R-:W-:Y:S02]  /*2120*/  IMAD.MOV.U32 R3, RZ, RZ, R69.reuse ;  /* 0x000000ffff037224 */ /* 0x100fe400078e0045 */
[----:B------:R-:W-:Y:S01]  /*2130*/  FFMA R72, R95, R72, R64 ;  /* 0x000000485f487223 */ /* 0x000fe20000000040 */
[----:B------:R-:W-:Y:S01]  /*2140*/  IMAD.MOV.U32 R78, RZ, RZ, R69 ;  /* 0x000000ffff4e7224 */ /* 0x000fe200078e0045 */
[----:B------:R-:W-:Y:S02]  /*2150*/  WARPGROUP.DEPBAR.LE gsb0, 0x0 ;  /* 0x00008000000079c5 */ /* 0x000fe40000010000 */
[----:B------:R-:W-:Y:S05]  /*2160*/  @!P0 BRA `(.L_x_1) ;  /* 0xfffffff000888947 */ /* 0x000fea000383ffff */
.L_x_0:
[----:B------:R-:W-:Y:S01]  /*2170*/  FMUL R7, R54, 0.25 ;  /* 0x3e80000036077820 */ /* 0x000fe20000400000 */
[----:B------:R-:W-:Y:S01]  /*2180*/  FMUL R13, R38, 0.25 ;  /* 0x3e800000260d7820 */ /* 0x000fe20000400000 */
[----:B------:R-:W-:Y:S01]  /*2190*/  FSETP.GT.AND P0, PT, |R77|, 8.50705917302346158658e+37, PT ;  /* 0x7e8000004d00780b */ /* 0x000fe20003f04200 */
[----:B------:R-:W-:Y:S01]  /*21a0*/  FMUL R8, R51, 0.25 ;  /* 0x3e80000033087820 */ /* 0x000fe20000400000 */
[----:B------:R-:W-:Y:S01]  /*21b0*/  FMUL R9, R46, 0.25 ;  /* 0x3e8000002e097820 */ /* 0x000fe20000400000 */
[----:B------:R-:W-:Y:S01]  /*21c0*/  FMUL R11, R26, 0.25 ;  /* 0x3e8000001a0b7820 */ /* 0x000fe20000400000 */
[----:B------:R-:W-:Y:S01]  /*21d0*/  FSEL R22, R7, R54, P0 ;  /* 0x0000003607167208 */ /* 0x000fe20000000000 */
[----:B------:R-:W-:Y:S01]  /*21e0*/  FMUL R7, R50, 0.25 ;  /* 0x3e80000032077820 */ /* 0x000fe20000400000 */
[----:B------:R-:W-:Y:S01]  /*21f0*/  FSEL R13, R13, R38, P0 ;  /* 0x000000260d0d7208 */ /* 0x000fe20000000000 */
[----:B------:R-:W-:Y:S01]  /*2200*/  FMUL R12, R27, 0.25 ;  /* 0x3e8000001b0c7820 */ /* 0x000fe20000400000 */
[----:B------:R-:W-:Y:S01]  /*2210*/  FSEL R51, R8, R51, P0 ;  /* 0x0000003308337208 */ /* 0x000fe20000000000 */
[----:B------:R-:W0:Y:S01]  /*2220*/  LDC R38, c[0x0][0x278] ;  /* 0x00009e00ff267b82 */ /* 0x000e220000000800 */
[----:B------:R-:W-:Y:S01]  /*2230*/  FMUL R8, R35, 0.25 ;  /* 0x3e80000023087820 */ /* 0x000fe20000400000 */
[----:B------:R-:W-:Y:S01]  /*2240*/  FMUL R17, R44, 0.25 ;  /* 0x3e8000002c117820 */ /* 0x000fe20000400000 */
[----:B------:R-:W-:Y:S01]  /*2250*/  FSEL R50, R7, R50, P0 ;  /* 0x0000003207327208 */ /* 0x000fe20000000000 */
[----:B------:R-:W-:Y:S01]  /*2260*/  FMUL R10, R31, 0.25 ;  /* 0x3e8000001f0a7820 */ /* 0x000fe20000400000 */
[----:B------:R-:W-:Y:S01]  /*2270*/  FSEL R14, R9, R46, P0 ;  /* 0x0000002e090e7208 */ /* 0x000fe20000000000 */
[----:B------:R-:W-:Y:S01]  /*2280*/  FMUL R9, R34, 0.25 ;  /* 0x3e80000022097820 */ /* 0x000fe20000400000 */
[----:B------:R-:W-:Y:S01]  /*2290*/  FSETP.GT.AND P1, PT, |R72|, 8.50705917302346158658e+37, PT ;  /* 0x7e8000004800780b */ /* 0x000fe20003f24200 */
[----:B------:R-:W-:Y:S01]  /*22a0*/  FMUL R69, R48, 0.25 ;  /* 0x3e80000030457820 */ /* 0x000fe20000400000 */
[----:B------:R-:W-:Y:S01]  /*22b0*/  FSEL R7, R8, R35, P0 ;  /* 0x0000002308077208 */ /* 0x000fe20000000000 */
        /* <DEDUP_REMOVED lines=14> */
[----:B0-----:R-:W-:Y:S01]  /*23a0*/  IMAD R59, R5, R38, RZ ;  /* 0x00000026053b7224 */ /* 0x001fe200078e02ff */
[----:B------:R-:W-:Y:S01]  /*23b0*/  FSEL R37, R12, R37, P1 ;  /* 0x000000250c257208 */ /* 0x000fe20000800000 */
[----:B------:R-:W-:Y:S01]  /*23c0*/  FMUL R12, R25, 0.25 ;  /* 0x3e800000190c7820 */ /* 0x000fe20000400000 */
[----:B------:R-:W-:Y:S01]  /*23d0*/  FSEL R32, R17, R32, P1 ;  /* 0x0000002011207208 */ /* 0x000fe20000800000 */
[----:B------:R-:W-:Y:S01]  /*23e0*/  FMUL R18, R33, 0.25 ;  /* 0x3e80000021127820 */ /* 0x000fe20000400000 */
[----:B------:R-:W-:Y:S01]  /*23f0*/  LOP3.LUT R17, R2, 0x7, RZ, 0xc0, !PT ;  /* 0x0000000702117812 */ /* 0x000fe200078ec0ff */
[----:B------:R-:W-:Y:S01]  /*2400*/  FMUL R20, R43, 0.25 ;  /* 0x3e8000002b147820 */ /* 0x000fe20000400000 */
[----:B------:R-:W-:Y:S01]  /*2410*/  FSEL R25, R12, R25, P1 ;  /* 0x000000190c197208 */ /* 0x000fe20000800000 */
[----:B------:R-:W-:Y:S01]  /*2420*/  FMUL R21, R42, 0.25 ;  /* 0x3e8000002a157820 */ /* 0x000fe20000400000 */
[----:B------:R-:W-:Y:S01]  /*2430*/  SHF.L.U32 R5, R2, 0x3, RZ ;  /* 0x0000000302057819 */ /* 0x000fe200000006ff */
[----:B------:R-:W-:Y:S01]  /*2440*/  IMAD.MOV.U32 R56, RZ, RZ, 0x3dc6b27f ;  /* 0x3dc6b27fff387424 */ /* 0x000fe200078e00ff */
[----:B------:R-:W-:Y:S01]  /*2450*/  FSEL R9, R10, R31, P0 ;  /* 0x0000001f0a097208 */ /* 0x000fe20000000000 */
[----:B------:R-:W-:Y:S01]  /*2460*/  FMUL R10, R49, 0.25 ;  /* 0x3e800000310a7820 */ /* 0x000fe20000400000 */
[----:B------:R-:W-:Y:S01]  /*2470*/  LEA R12, R17, UR17, 0x4 ;  /* 0x00000011110c7c11 */ /* 0x000fe2000f8e20ff */
[----:B------:R-:W-:Y:S01]  /*2480*/  FMUL R27, R36, 0.25 ;  /* 0x3e800000241b7820 */ /* 0x000fe20000400000 */
[----:B------:R-:W-:Y:S01]  /*2490*/  LOP3.LUT R31, R2, 0x8, RZ, 0xc0, !PT ;  /* 0x00000008021f7812 */ /* 0x000fe200078ec0ff */
[----:B------:R-:W-:Y:S01]  /*24a0*/  ULDC.64 UR4, c[0x0][0x270] ;  /* 0x00009c0000047ab9 */ /* 0x000fe20000000a00 */
[----:B------:R-:W-:Y:S01]  /*24b0*/  FSEL R69, R69, R48, P1 ;  /* 0x0000003045457208 */ /* 0x000fe20000800000 */
[----:B------:R-:W-:Y:S01]  /*24c0*/  UIMAD UR4, UR16, UR4, URZ ;  /* 0x00000004100472a4 */ /* 0x000fe2000f8e023f */
[----:B------:R-:W-:Y:S01]  /*24d0*/  LOP3.LUT R48, R5, 0xf80, RZ, 0xc0, !PT ;  /* 0x00000f8005307812 */ /* 0x000fe200078ec0ff */
[----:B------:R-:W-:Y:S01]  /*24e0*/  FMUL R5, R24, 0.25 ;  /* 0x3e80000018057820 */ /* 0x000fe20000400000 */
[----:B------:R-:W-:Y:S01]  /*24f0*/  FSEL R19, R19, R30, P0 ;  /* 0x0000001e13137208 */ /* 0x000fe20000000000 */
[--C-:B------:R-:W-:Y:S01]  /*2500*/  IMAD R30, R17, -0x8, R12.reuse ;  /* 0xfffffff8111e7824 */ /* 0x100fe200078e020c */
[----:B------:R-:W-:Y:S01]  /*2510*/  FSETP.GEU.AND P4, PT, |R77|, 1.175494350822287508e-38, PT ;  /* 0x008000004d00780b */ /* 0x000fe20003f8e200 */
[----:B------:R-:W-:Y:S01]  /*2520*/  IMAD R17, R31, 0x200, R12 ;  /* 0x000002001f117824 */ /* 0x000fe200078e020c */
[----:B------:R-:W-:Y:S01]  /*2530*/  FSEL R62, R5, R24, P1 ;  /* 0x00000018053e7208 */ /* 0x000fe20000800000 */
[----:B------:R-:W-:-:S02]  /*2540*/  IMAD.SHL.U32 R12, R2, 0x4, RZ ;  /* 0x00000004020c7824 */ /* 0x000fc400078e00ff */
[----:B------:R-:W-:Y:S01]  /*2550*/  FMUL R5, R72, 8388608 ;  /* 0x4b00000048057820 */ /* 0x000fe20000400000 */
[----:B------:R-:W-:Y:S01]  /*2560*/  IMAD.IADD R48, R48, 0x1, R17 ;  /* 0x0000000130307824 */ /* 0x000fe200078e0211 */
[----:B------:R-:W-:Y:S02]  /*2570*/  FSETP.GEU.AND P2, PT, R72, 1.175494350822287508e-38, PT ;  /* 0x008000004800780b */ /* 0x000fe40003f4e000 */
[----:B------:R-:W-:Y:S01]  /*2580*/  LOP3.LUT R17, R12, 0x3c0, RZ, 0xc0, !PT ;  /* 0x000003c00c117812 */ /* 0x000fe200078ec0ff */
[C---:B------:R-:W-:Y:S01]  /*2590*/  FMUL R12, R77.reuse, 8388608 ;  /* 0x4b0000004d0c7820 */ /* 0x040fe20000400000 */
[----:B------:R-:W-:Y:S02]  /*25a0*/  FSETP.GEU.AND P3, PT, R77, 1.175494350822287508e-38, PT ;  /* 0x008000004d00780b */ /* 0x000fe40003f6e000 */
[----:B------:R-:W-:Y:S01]  /*25b0*/  FSEL R5, R5, R72, !P2 ;  /* 0x0000004805057208 */ /* 0x000fe20005000000 */
[----:B------:R-:W-:Y:S01]  /*25c0*/  IMAD.IADD R44, R17, 0x1, R30 ;  /* 0x00000001112c7824 */ /* 0x000fe200078e021e */
[----:B------:R-:W-:Y:S01]  /*25d0*/  FSEL R12, R12, R77, !P3 ;  /* 0x0000004d0c0c7208 */ /* 0x000fe20005800000 */
[----:B------:R-:W-:Y:S01]  /*25e0*/  @P0 FMUL R77, R77, 0.25 ;  /* 0x3e8000004d4d0820 */ /* 0x000fe20000400000 */
[----:B------:R-:W-:Y:S01]  /*25f0*/  FSEL R23, R6, R55, P0 ;  /* 0x0000003706177208 */ /* 0x000fe20000000000 */
[----:B------:R-:W-:-:S02]  /*2600*/  VIADD R17, R5, 0xc0cafb0d ;  /* 0xc0cafb0d05117836 */ /* 0x000fc40000000000 */
[----:B------:R-:W-:Y:S01]  /*2610*/  FMUL R6, R47, 0.25 ;  /* 0x3e8000002f067820 */ /* 0x000fe20000400000 */
[----:B------:R-:W-:Y:S01]  /*2620*/  @!P4 FMUL R77, R77, 16777216 ;  /* 0x4b8000004d4dc820 */ /* 0x000fe20000400000 */
[----:B------:R-:W-:Y:S01]  /*2630*/  FSEL R33, R18, R33, P1 ;  /* 0x0000002112217208 */ /* 0x000fe20000800000 */
[----:B------:R-:W-:Y:S01]  /*2640*/  FMUL R18, R29, 0.25 ;  /* 0x3e8000001d127820 */ /* 0x000fe20000400000 */
[----:B------:R-:W-:Y:S01]  /*2650*/  LOP3.LUT R24, R17, 0xff800000, RZ, 0xc0, !PT ;  /* 0xff80000011187812 */ /* 0x000fe200078ec0ff */
[----:B------:R-:W-:Y:S01]  /*2660*/  @!P4 FMUL R19, R19, 16777216 ;  /* 0x4b8000001313c820 */ /* 0x000fe20000400000 */
[----:B------:R-:W-:Y:S01]  /*2670*/  LEA.HI R17, R31, R44, RZ, 0x1f ;  /* 0x0000002c1f117211 */ /* 0x000fe200078ff8ff */
[----:B------:R-:W-:Y:S01]  /*2680*/  @!P4 FMUL R50, R50, 16777216 ;  /* 0x4b8000003232c820 */ /* 0x000fe20000400000 */
[----:B------:R-:W0:Y:S01]  /*2690*/  MUFU.RCP R44, R77 ;  /* 0x0000004d002c7308 */ /* 0x000e220000001000 */
[----:B------:R-:W-:Y:S01]  /*26a0*/  FSEL R15, R6, R47, P0 ;  /* 0x0000002f060f7208 */ /* 0x000fe20000000000 */
[----:B------:R-:W-:Y:S01]  /*26b0*/  FMUL R6, R39, 0.25 ;  /* 0x3e80000027067820 */ /* 0x000fe20000400000 */
[----:B------:R-:W-:Y:S01]  /*26c0*/  FSEL R20, R20, R43, P0 ;  /* 0x0000002b14147208 */ /* 0x000fe20000000000 */
[----:B------:R-:W-:Y:S01]  /*26d0*/  @!P4 FMUL R8, R8, 16777216 ;  /* 0x4b8000000808c820 */ /* 0x000fe20000400000 */
[----:B------:R-:W-:Y:S01]  /*26e0*/  FSEL R21, R21, R42, P0 ;  /* 0x0000002a15157208 */ /* 0x000fe20000000000 */
[----:B------:R-:W-:Y:S01]  /*26f0*/  @!P4 FMUL R9, R9, 16777216 ;  /* 0x4b8000000909c820 */ /* 0x000fe20000400000 */
[----:B------:R-:W-:Y:S01]  /*2700*/  FSEL R6, R6, R39, P0 ;  /* 0x0000002706067208 */ /* 0x000fe20000000000 */
[----:B------:R-:W-:Y:S01]  /*2710*/  FMUL R42, R53, 0.25 ;  /* 0x3e800000352a7820 */ /* 0x000fe20000400000 */
[C---:B------:R-:W-:Y:S01]  /*2720*/  FSETP.GEU.AND P0, PT, |R72|.reuse, 1.175494350822287508e-38, PT ;  /* 0x008000004800780b */ /* 0x040fe20003f0e200 */
[----:B------:R-:W-:Y:S01]  /*2730*/  @P1 FMUL R72, R72, 0.25 ;  /* 0x3e80000048481820 */ /* 0x000fe20000400000 */
[----:B------:R-:W-:Y:S01]  /*2740*/  FSEL R18, R18, R29, P1 ;  /* 0x0000001d12127208 */ /* 0x000fe20000800000 */
[----:B------:R-:W-:Y:S01]  /*2750*/  VIADD R29, R12, 0xc0cafb0d ;  /* 0xc0cafb0d0c1d7836 */ /* 0x000fe20000000000 */
[----:B------:R-:W-:Y:S01]  /*2760*/  I2FP.F32.S32 R30, R24 ;  /* 0x00000018001e7245 */ /* 0x000fe20000201400 */
[----:B------:R-:W-:Y:S01]  /*2770*/  IMAD.IADD R24, R5, 0x1, -R24 ;  /* 0x0000000105187824 */ /* 0x000fe200078e0a18 */
[----:B------:R-:W-:Y:S01]  /*2780*/  FSEL R65, R10, R49, P1 ;  /* 0x000000310a417208 */ /* 0x000fe20000800000 */
[----:B------:R-:W-:Y:S01]  /*2790*/  FMUL R10, R41, 0.25 ;  /* 0x3e800000290a7820 */ /* 0x000fe20000400000 */
[----:B0-----:R-:W-:Y:S01]  /*27a0*/  FMUL R61, R44, R19 ;  /* 0x000000132c3d7220 */ /* 0x001fe20000400000 */
[----:B------:R-:W-:Y:S01]  /*27b0*/  LOP3.LUT R47, R29, 0xff800000, RZ, 0xc0, !PT ;  /* 0xff8000001d2f7812 */ /* 0x000fe200078ec0ff */
[----:B------:R-:W-:Y:S01]  /*27c0*/  FADD R19, R24, -1 ;  /* 0xbf80000018137421 */ /* 0x000fe20000000000 */
[C---:B------:R-:W-:Y:S01]  /*27d0*/  FMUL R63, R44.reuse, R50 ;  /* 0x000000322c3f7220 */ /* 0x040fe20000400000 */
[----:B------:R-:W-:Y:S01]  /*27e0*/  FMUL R50, R44, R8 ;  /* 0x000000082c327220 */ /* 0x000fe20000400000 */
[----:B------:R-:W-:Y:S01]  /*27f0*/  I2FP.F32.S32 R40, R47 ;  /* 0x0000002f00287245 */ /* 0x000fe20000201400 */
[----:B------:R-:W-:Y:S01]  /*2800*/  FFMA.FTZ R8, R19, R56, -0.16845393180847167969 ;  /* 0xbe2c7f3013087423 */ /* 0x000fe20000010038 */
[----:B------:R-:W-:-:S02]  /*2810*/  IMAD.IADD R47, R12, 0x1, -R47 ;  /* 0x000000010c2f7824 */ /* 0x000fc400078e0a2f */
[----:B------:R-:W-:Y:S01]  /*2820*/  @!P0 FMUL R72, R72, 16777216 ;  /* 0x4b80000048488820 */ /* 0x000fe20000400000 */
[----:B------:R-:W-:Y:S01]  /*2830*/  FMUL R60, R44, R9 ;  /* 0x000000092c3c7220 */ /* 0x000fe20000400000 */
[----:B------:R-:W-:Y:S01]  /*2840*/  FFMA.FTZ R8, R19, R8, 0.1716887056827545166 ;  /* 0x3e2fcf2a13087423 */ /* 0x000fe20000010008 */
[----:B------:R-:W-:Y:S01]  /*2850*/  FADD R47, R47, -1 ;  /* 0xbf8000002f2f7421 */ /* 0x000fe20000000000 */
[----:B------:R-:W0:Y:S01]  /*2860*/  MUFU.RCP R9, R72 ;  /* 0x0000004800097308 */ /* 0x000e220000001000 */
[----:B------:R-:W-:Y:S01]  /*2870*/  FSEL R36, R27, R36, P1 ;  /* 0x000000241b247208 */ /* 0x000fe20000800000 */
[----:B------:R-:W-:Y:S01]  /*2880*/  FFMA.FTZ R8, R19, R8, -0.17900948226451873779 ;  /* 0xbe374e4313087423 */ /* 0x000fe20000010008 */
[----:B------:R-:W-:Y:S01]  /*2890*/  FFMA.FTZ R24, R47, R56, -0.16845393180847167969 ;  /* 0xbe2c7f302f187423 */ /* 0x000fe20000010038 */
[----:B------:R-:W-:Y:S01]  /*28a0*/  FMUL R27, R28, 0.25 ;  /* 0x3e8000001c1b7820 */ /* 0x000fe20000400000 */
[----:B------:R-:W-:Y:S01]  /*28b0*/  FSEL R10, R10, R41, P1 ;  /* 0x000000290a0a7208 */ /* 0x000fe20000800000 */
[----:B------:R-:W-:Y:S01]  /*28c0*/  FFMA.FTZ R8, R19, R8, 0.20512372255325317383 ;  /* 0x3e520bf413087423 */ /* 0x000fe20000010008 */
[----:B------:R-:W-:Y:S01]  /*28d0*/  FFMA.FTZ R24, R47, R24, 0.1716887056827545166 ;  /* 0x3e2fcf2a2f187423 */ /* 0x000fe20000010018 */
[----:B------:R-:W-:Y:S01]  /*28e0*/  FSEL R42, R42, R53, P1 ;  /* 0x000000352a2a7208 */ /* 0x000fe20000800000 */
[----:B------:R-:W-:Y:S01]  /*28f0*/  @!P4 FMUL R23, R23, 16777216 ;  /* 0x4b8000001717c820 */ /* 0x000fe20000400000 */
[----:B------:R-:W-:Y:S01]  /*2900*/  FSEL R28, R27, R28, P1 ;  /* 0x0000001c1b1c7208 */ /* 0x000fe20000800000 */
[----:B------:R-:W-:Y:S01]  /*2910*/  FFMA.FTZ R8, R19, R8, -0.24046532809734344482 ;  /* 0xbe763c8b13087423 */ /* 0x000fe20000010008 */
[----:B------:R-:W-:Y:S01]  /*2920*/  FSEL R29, RZ, -23, P3 ;  /* 0xc1b80000ff1d7808 */ /* 0x000fe20001800000 */
[----:B------:R-:W-:Y:S01]  /*2930*/  FFMA.FTZ R24, R47, R24, -0.17900948226451873779 ;  /* 0xbe374e432f187423 */ /* 0x000fe20000010018 */
[----:B------:R-:W-:Y:S01]  /*2940*/  @!P4 FMUL R22, R22, 16777216 ;  /* 0x4b8000001616c820 */ /* 0x000fe20000400000 */
        /* <DEDUP_REMOVED lines=13> */
[----:B------:R-:W-:Y:S01]  /*2a20*/  FFMA.FTZ R8, R19, R8, 0.28857114911079406738 ;  /* 0x3e93bf9913087423 */ /* 0x000fe20000010008 */
[----:B------:R-:W-:Y:S01]  /*2a30*/  FFMA.FTZ R29, R40, 1.1920928955078125e-07, R29 ;  /* 0x34000000281d7823 */ /* 0x000fe2000001001d */
        /* <DEDUP_REMOVED lines=12> */
[----:B------:R-:W-:Y:S01]  /*2b00*/  FFMA.FTZ R24, R47, R24, 0.20512372255325317383 ;  /* 0x3e520bf42f187423 */ /* 0x000fe20000010018 */
[C---:B------:R-:W-:Y:S01]  /*2b10*/  FMUL R23, R44.reuse, R23 ;  /* 0x000000172c177220 */ /* 0x040fe20000400000 */
        /* <DEDUP_REMOVED lines=10> */
[----:B------:R-:W-:Y:S01]  /*2bc0*/  FMUL R46, R44, R46 ;  /* 0x0000002e2c2e7220 */ /* 0x000fe20000400000 */
[----:B------:R-:W-:Y:S01]  /*2bd0*/  @!P0 FMUL R25, R25, 16777216 ;  /* 0x4b80000019198820 */ /* 0x000fe20000400000 */
[C---:B0-----:R-:W-:Y:S01]  /*2be0*/  FMUL R44, R9.reuse, R52 ;  /* 0x00000034092c7220 */ /* 0x041fe20000400000 */
[C---:B------:R-:W-:Y:S01]  /*2bf0*/  FMUL R71, R9.reuse, R10 ;  /* 0x0000000a09477220 */ /* 0x040fe20000400000 */
[----:B------:R-:W-:Y:S01]  /*2c00*/  FMUL R52, R9, R11 ;  /* 0x0000000b09347220 */ /* 0x000fe20000400000 */
[----:B------:R-:W-:Y:S01]  /*2c10*/  FFMA.FTZ R10, R19, R8, -0.36067417263984680176 ;  /* 0xbeb8aa49130a7423 */ /* 0x000fe20000010008 */
        /* <DEDUP_REMOVED lines=9> */
[----:B------:R-:W-:Y:S01]  /*2cb0*/  FFMA.FTZ R24, R47, R24, -0.24046532809734344482 ;  /* 0xbe763c8b2f187423 */ /* 0x000fe20000010018 */
[C---:B------:R-:W-:Y:S01]  /*2cc0*/  FMUL R18, R9.reuse, R18 ;  /* 0x0000001209127220 */ /* 0x040fe20000400000 */
[C---:B------:R-:W-:Y:S01]  /*2cd0*/  FMUL R28, R9.reuse, R28 ;  /* 0x0000001c091c7220 */ /* 0x040fe20000400000 */
[C---:B------:R-:W-:Y:S01]  /*2ce0*/  FMUL R11, R9.reuse, R62 ;  /* 0x0000003e090b7220 */ /* 0x040fe20000400000 */
[----:B------:R-:W-:Y:S01]  /*2cf0*/  FMUL R9, R9, R25 ;  /* 0x0000001909097220 */ /* 0x000fe20000400000 */
[----:B------:R-:W-:Y:S01]  /*2d00*/  FFMA.FTZ R10, R19, R10, 0.48089820146560668945 ;  /* 0x3ef6384a130a7423 */ /* 0x000fe2000001000a */
[----:B------:R-:W-:Y:S01]  /*2d10*/  FFMA.FTZ R24, R47, R24, 0.28857114911079406738 ;  /* 0x3e93bf992f187423 */ /* 0x000fe20000010018 */
[----:B------:R-:W-:Y:S01]  /*2d20*/  ISETP.GE.U32.AND P1, PT, R5, 0x7f800000, PT ;  /* 0x7f8000000500780c */ /* 0x000fe20003f26070 */
[----:B------:R-:W-:Y:S01]  /*2d30*/  IMAD R55, R38, 0x2, R59 ;  /* 0x0000000226377824 */ /* 0x000fe200078e023b */
[----:B------:R-:W-:Y:S01]  /*2d40*/  F2FP.BF16.F32.PACK_AB R9, R18, R9 ;  /* 0x000000091209723e */ /* 0x000fe200000010ff */
[----:B------:R-:W-:Y:S01]  /*2d50*/  FFMA.FTZ R18, R19, R10, -0.72134751081466674805 ;  /* 0xbf38aa3b13127423 */ /* 0x000fe2000001000a */
[----:B------:R-:W-:Y:S01]  /*2d60*/  F2FP.BF16.F32.PACK_AB R8, R28, R11 ;  /* 0x0000000b1c08723e */ /* 0x000fe200000010ff */
[----:B------:R-:W-:Y:S01]  /*2d70*/  FFMA.FTZ R24, R47, R24, -0.36067417263984680176 ;  /* 0xbeb8aa492f187423 */ /* 0x000fe20000010018 */
[----:B------:R-:W-:Y:S01]  /*2d80*/  F2FP.BF16.F32.PACK_AB R10, R61, R46 ;  /* 0x0000002e3d0a723e */ /* 0x000fe200000010ff */
[----:B------:R-:W-:Y:S01]  /*2d90*/  FMUL R18, R19, R18 ;  /* 0x0000001213127220 */ /* 0x000fe20000400000 */
[----:B------:R-:W-:Y:S01]  /*2da0*/  F2FP.BF16.F32.PACK_AB R11, R60, R35 ;  /* 0x000000233c0b723e */ /* 0x000fe200000010ff */
[----:B------:R-:W-:Y:S01]  /*2db0*/  BAR.SYNC.DEFER_BLOCKING 0x0 ;  /* 0x0000000000007b1d */ /* 0x000fe20000010000 */
[----:B------:R-:W-:Y:S01]  /*2dc0*/  FFMA.FTZ R24, R47, R24, 0.48089820146560668945 ;  /* 0x3ef6384a2f187423 */ /* 0x000fe20000010018 */
[----:B------:R-:W-:Y:S01]  /*2dd0*/  FSEL R27, RZ, -23, P2 ;  /* 0xc1b80000ff1b7808 */ /* 0x000fe20001000000 */
[----:B------:R-:W-:Y:S01]  /*2de0*/  FMUL R18, R19, R18 ;  /* 0x0000001213127220 */ /* 0x000fe20000400000 */
[----:B------:R-:W-:Y:S01]  /*2df0*/  FSETP.NEU.AND P0, PT, R5, RZ, PT ;  /* 0x000000ff0500720b */ /* 0x000fe20003f0d000 */
[----:B------:R-:W-:Y:S01]  /*2e00*/  FFMA.FTZ R24, R47, R24, -0.72134751081466674805 ;  /* 0xbf38aa3b2f187423 */ /* 0x000fe20000010018 */
[----:B------:R-:W-:-:S02]  /*2e10*/  IMAD R39, R38, 0x2, R55 ;  /* 0x0000000226277824 */ /* 0x000fc400078e0237 */
[----:B------:R-:W-:Y:S01]  /*2e20*/  FFMA.FTZ R27, R30, 1.1920928955078125e-07, R27 ;  /* 0x340000001e1b7823 */ /* 0x000fe2000001001b */
[----:B------:R-:W-:Y:S01]  /*2e30*/  FFMA.FTZ R18, R19, 1.4426950216293334961, R18 ;  /* 0x3fb8aa3b13127823 */ /* 0x000fe20000010012 */
[----:B------:R-:W-:Y:S01]  /*2e40*/  FMUL R26, R47, R24 ;  /* 0x000000182f1a7220 */ /* 0x000fe20000400000 */
[----:B------:R-:W-:Y:S01]  /*2e50*/  IMAD R41, R38, 0x2, R39 ;  /* 0x0000000226297824 */ /* 0x000fe200078e0227 */
[----:B------:R-:W-:Y:S01]  /*2e60*/  ISETP.GE.U32.AND P2, PT, R12, 0x7f800000, PT ;  /* 0x7f8000000c00780c */ /* 0x000fe20003f46070 */
[----:B------:R-:W-:Y:S01]  /*2e70*/  FADD R27, R27, R18 ;  /* 0x000000121b1b7221 */ /* 0x000fe20000000000 */
[C---:B------:R-:W-:Y:S01]  /*2e80*/  FMUL R26, R47.reuse, R26 ;  /* 0x0000001a2f1a7220 */ /* 0x040fe20000400000 */
[----:B------:R-:W0:Y:S01]  /*2e90*/  LDC.64 R18, c[0x0][0x228] ;  /* 0x00008a00ff127b82 */ /* 0x000e220000000a00 */
[----:B------:R-:W-:Y:S01]  /*2ea0*/  LEA R43, R38, R41, 0x1 ;  /* 0x00000029262b7211 */ /* 0x000fe200078e08ff */
[----:B------:R-:W-:Y:S02]  /*2eb0*/  IMAD R62, R0, UR5, RZ ;  /* 0x00000005003e7c24 */ /* 0x000fe4000f8e02ff */
[----:B------:R-:W-:Y:S01]  /*2ec0*/  FFMA.FTZ R46, R47, 1.4426950216293334961, R26 ;  /* 0x3fb8aa3b2f2e7823 */ /* 0x000fe2000001001a */
[----:B------:R-:W-:Y:S01]  /*2ed0*/  LEA R47, R4, UR17, 0x4 ;  /* 0x00000011042f7c11 */ /* 0x000fe2000f8e20ff */
[----:B------:R-:W-:Y:S01]  /*2ee0*/  USHF.L.U32 UR5, UR4, 0x1, URZ ;  /* 0x0000000104057899 */ /* 0x000fe2000800063f */
[----:B------:R-:W-:-:S02]  /*2ef0*/  IMAD R45, R38, 0x2, R43 ;  /* 0x00000002262d7824 */ /* 0x000fc400078e022b */
[----:B------:R-:W-:Y:S01]  /*2f00*/  FADD R29, R29, R46 ;  /* 0x0000002e1d1d7221 */ /* 0x000fe20000000000 */
[----:B------:R-:W-:Y:S01]  /*2f10*/  @P1 IMAD.MOV.U32 R46, RZ, RZ, 0x7f800000 ;  /* 0x7f800000ff2e1424 */ /* 0x000fe200078e00ff */
[----:B------:R-:W-:Y:S01]  /*2f20*/  F2FP.BF16.F32.PACK_AB R14, R14, R21 ;  /* 0x000000150e0e723e */ /* 0x000fe200000010ff */
[----:B------:R1:W-:Y:S01]  /*2f30*/  STSM.16.M88.4 [R48], R8 ;  /* 0x0000000830007844 */ /* 0x0003e20000000200 */
[----:B------:R-:W-:Y:S02]  /*2f40*/  IMAD R53, R38, 0x2, R45 ;  /* 0x0000000226357824 */ /* 0x000fe400078e022d */
[----:B------:R-:W-:Y:S01]  /*2f50*/  @P1 FFMA.FTZ R27, R5, R46, +INF ;  /* 0x7f800000051b1423 */ /* 0x000fe2000001002e */
[----:B------:R-:W-:Y:S01]  /*2f60*/  FSETP.NEU.AND P1, PT, R12, RZ, PT ;  /* 0x000000ff0c00720b */ /* 0x000fe20003f2d000 */
[----:B------:R-:W-:Y:S01]  /*2f70*/  IMAD.HI R66, R62, 0x2, RZ ;  /* 0x000000023e427827 */ /* 0x000fe200078e02ff */
[----:B------:R-:W-:Y:S02]  /*2f80*/  F2FP.BF16.F32.PACK_AB R15, R15, R20 ;  /* 0x000000140f0f723e */ /* 0x000fe400000010ff */
[----:B------:R-:W-:-:S02]  /*2f90*/  LEA R49, R38, R53, 0x1 ;  /* 0x0000003526317211 */ /* 0x000fc400078e08ff */
[----:B------:R-:W-:Y:S02]  /*2fa0*/  F2FP.BF16.F32.PACK_AB R20, R44, R69 ;  /* 0x000000452c14723e */ /* 0x000fe400000010ff */
[----:B------:R-:W-:Y:S01]  /*2fb0*/  F2FP.BF16.F32.PACK_AB R21, R42, R65 ;  /* 0x000000412a15723e */ /* 0x000fe200000010ff */
[----:B------:R-:W-:Y:S01]  /*2fc0*/  IMAD R34, R38, 0x2, R49 ;  /* 0x0000000226227824 */ /* 0x000fe200078e0231 */
[----:B------:R-:W-:Y:S02]  /*2fd0*/  F2FP.BF16.F32.PACK_AB R22, R22, R63 ;  /* 0x0000003f1616723e */ /* 0x000fe400000010ff */
[----:B------:R-:W-:Y:S01]  /*2fe0*/  F2FP.BF16.F32.PACK_AB R23, R23, R40 ;  /* 0x000000281717723e */ /* 0x000fe200000010ff */
[----:B------:R-:W-:Y:S01]  /*2ff0*/  BAR.SYNC.DEFER_BLOCKING 0x0 ;  /* 0x0000000000007b1d */ /* 0x000fe20000010000 */
[----:B-1----:R-:W-:Y:S01]  /*3000*/  F2FP.BF16.F32.PACK_AB R11, R6, R7 ;  /* 0x00000007060b723e */ /* 0x002fe200000010ff */
[----:B------:R-:W-:Y:S01]  /*3010*/  IMAD R31, R38, 0x2, R34 ;  /* 0x00000002261f7824 */ /* 0x000fe200078e0222 */
[----:B------:R-:W-:-:S02]  /*3020*/  F2FP.BF16.F32.PACK_AB R8, R51, R58 ;  /* 0x0000003a3308723e */ /* 0x000fc400000010ff */
[----:B------:R-:W-:Y:S02]  /*3030*/  F2FP.BF16.F32.PACK_AB R9, R37, R56 ;  /* 0x000000382509723e */ /* 0x000fe400000010ff */
[----:B------:R-:W-:Y:S01]  /*3040*/  F2FP.BF16.F32.PACK_AB R10, R13, R50 ;  /* 0x000000320d0a723e */ /* 0x000fe200000010ff */
[----:B------:R-:W-:Y:S01]  /*3050*/  @P2 IMAD.MOV.U32 R13, RZ, RZ, 0x7f800000 ;  /* 0x7f800000ff0d2424 */ /* 0x000fe200078e00ff */
[----:B------:R-:W-:Y:S02]  /*3060*/  LEA R30, R38, R31, 0x1 ;  /* 0x0000001f261e7211 */ /* 0x000fe400078e08ff */
[----:B------:R-:W-:Y:S01]  /*3070*/  FSEL R27, R27, -INF , P0 ;  /* 0xff8000001b1b7808 */ /* 0x000fe20000000000 */
[----:B------:R-:W-:Y:S01]  /*3080*/  @P2 FFMA.FTZ R29, R12, R13, +INF ;  /* 0x7f8000000c1d2423 */ /* 0x000fe2000001000d */
[----:B------:R-:W-:Y:S01]  /*3090*/  SHF.L.U32 R13, R62, 0x1, RZ ;  /* 0x000000013e0d7819 */ /* 0x000fe200000006ff */
[----:B------:R-:W-:Y:S01]  /*30a0*/  IMAD R57, R38, 0x2, R30 ;  /* 0x0000000226397824 */ /* 0x000fe200078e021e */
[----:B------:R-:W-:-:S02]  /*30b0*/  F2FP.BF16.F32.PACK_AB R12, R54, R67 ;  /* 0x00000043360c723e */ /* 0x000fc400000010ff */
[----:B0-----:R-:W-:Y:S01]  /*30c0*/  IADD3 R60, P2, P3, R13, UR5, R18 ;  /* 0x000000050d3c7c10 */ /* 0x001fe2000fb5e012 */
[----:B------:R-:W-:Y:S01]  /*30d0*/  UIMAD.WIDE UR4, UR4, 0x2, URZ ;  /* 0x00000002040478a5 */ /* 0x000fe2000f8e023f */
[----:B------:R-:W-:Y:S02]  /*30e0*/  LEA R36, R38, R57, 0x1 ;  /* 0x0000003926247211 */ /* 0x000fe400078e08ff */
[----:B------:R-:W-:Y:S02]  /*30f0*/  F2FP.BF16.F32.PACK_AB R13, R52, R71 ;  /* 0x00000047340d723e */ /* 0x000fe400000010ff */
[-C--:B------:R-:W-:Y:S01]  /*3100*/  LEA R40, P6, R41, R60.reuse, 0x1 ;  /* 0x0000003c29287211 */ /* 0x080fe200078c08ff */
[----:B------:R-:W0:Y:S01]  /*3110*/  LDS.128 R4, [R47] ;  /* 0x000000002f047984 */ /* 0x000e220000000c00 */
[----:B------:R-:W-:Y:S01]  /*3120*/  IMAD R32, R38, 0x2, R36 ;  /* 0x0000000226207824 */ /* 0x000fe200078e0224 */
[----:B------:R-:W-:Y:S01]  /*3130*/  IADD3.X R66, R66, UR5, R19, P2, P3 ;  /* 0x0000000542427c10 */ /* 0x000fe200097e6413 */
[----:B------:R-:W-:Y:S01]  /*3140*/  ULDC UR4, c[0x0][0x27c] ;  /* 0x00009f0000047ab9 */ /* 0x000fe20000000800 */
[----:B------:R-:W-:Y:S01]  /*3150*/  BAR.SYNC.DEFER_BLOCKING 0x0 ;  /* 0x0000000000007b1d */ /* 0x000fe20000010000 */
[C---:B------:R-:W-:Y:S01]  /*3160*/  IMAD R28, R38.reuse, 0x2, R32 ;  /* 0x00000002261c7824 */ /* 0x040fe200078e0220 */
[-C--:B------:R-:W-:Y:S01]  /*3170*/  LEA R58, P2, R59, R60.reuse, 0x1 ;  /* 0x0000003c3b3a7211 */ /* 0x080fe200078408ff */
[----:B------:R-:W-:Y:S01]  /*3180*/  UIMAD UR4, UR16, UR4, URZ ;  /* 0x00000004100472a4 */ /* 0x000fe2000f8e023f */
[----:B------:R-:W-:Y:S01]  /*3190*/  LEA R18, P4, R55, R60, 0x1 ;  /* 0x0000003c37127211 */ /* 0x000fe200078808ff */
[C---:B------:R-:W-:Y:S01]  /*31a0*/  IMAD R24, R38.reuse, 0x2, R28 ;  /* 0x0000000226187824 */ /* 0x040fe200078e021c */
[----:B------:R-:W-:Y:S01]  /*31b0*/  LEA.HI.X.SX32 R59, R59, R66, 0x1, P2 ;  /* 0x000000423b3b7211 */ /* 0x000fe200010f0eff */
[----:B------:R-:W-:Y:S01]  /*31c0*/  USHF.L.U32 UR6, UR4, 0x2, URZ ;  /* 0x0000000204067899 */ /* 0x000fe2000800063f */
[----:B------:R-:W-:Y:S01]  /*31d0*/  LEA R42, P2, R43, R60, 0x1 ;  /* 0x0000003c2b2a7211 */ /* 0x000fe200078408ff */
[----:B------:R-:W-:Y:S01]  /*31e0*/  IMAD R25, R38, 0x2, R24 ;  /* 0x0000000226197824 */ /* 0x000fe200078e0218 */
[-C--:B------:R-:W-:Y:S01]  /*31f0*/  LEA.HI.X.SX32 R41, R41, R66.reuse, 0x1, P6 ;  /* 0x0000004229297211 */ /* 0x080fe200030f0eff */
[----:B------:R-:W-:Y:S01]  /*3200*/  UIMAD.WIDE UR4, UR4, 0x4, URZ ;  /* 0x00000004040478a5 */ /* 0x000fe2000f8e023f */
[----:B------:R-:W-:-:S02]  /*3210*/  LEA.HI.X.SX32 R43, R43, R66, 0x1, P2 ;  /* 0x000000422b2b7211 */ /* 0x000fc400010f0eff */
[----:B------:R-:W-:Y:S02]  /*3220*/  LEA R26, R38, R25, 0x1 ;  /* 0x00000019261a7211 */ /* 0x000fe400078e08ff */
[----:B------:R-:W-:Y:S02]  /*3230*/  LEA R54, P6, R34, R60, 0x1 ;  /* 0x0000003c22367211 */ /* 0x000fe400078c08ff */
[-C--:B------:R-:W-:Y:S01]  /*3240*/  LEA.HI.X.SX32 R19, R55, R66.reuse, 0x1, P4 ;  /* 0x0000004237137211 */ /* 0x080fe200020f0eff */
[----:B------:R-:W-:Y:S01]  /*3250*/  IMAD R33, R38, 0x2, R26 ;  /* 0x0000000226217824 */ /* 0x000fe200078e021a */
[----:B------:R-:W-:Y:S02]  /*3260*/  LEA.HI.X.SX32 R55, R34, R66, 0x1, P6 ;  /* 0x0000004222377211 */ /* 0x000fe400030f0eff */
[----:B------:R-:W-:Y:S01]  /*3270*/  LEA R62, P6, R32, R60, 0x1 ;  /* 0x0000003c203e7211 */ /* 0x000fe200078c08ff */
[C---:B------:R-:W-:Y:S01]  /*3280*/  IMAD R35, R38.reuse, 0x2, R33 ;  /* 0x0000000226237824 */ /* 0x040fe200078e0221 */
[----:B------:R-:W-:Y:S01]  /*3290*/  STSM.16.M88.4 [R48], R8 ;  /* 0x0000000830007844 */ /* 0x000fe20000000200 */
[----:B------:R-:W-:Y:S02]  /*32a0*/  BAR.SYNC.DEFER_BLOCKING 0x0 ;  /* 0x0000000000007b1d */ /* 0x000fe40000010000 */
[----:B------:R-:W-:Y:S01]  /*32b0*/  IMAD R46, R38, 0x2, R35 ;  /* 0x00000002262e7824 */ /* 0x000fe200078e0223 */
[----:B------:R-:W-:-:S02]  /*32c0*/  LEA.HI.X.SX32 R63, R32, R66, 0x1, P6 ;  /* 0x00000042203f7211 */ /* 0x000fc400030f0eff */
[C---:B------:R-:W-:Y:S02]  /*32d0*/  LEA R74, P6, R33.reuse, R60, 0x1 ;  /* 0x0000003c214a7211 */ /* 0x040fe400078c08ff */
[C---:B------:R-:W-:Y:S02]  /*32e0*/  LEA R37, R38.reuse, R46, 0x1 ;  /* 0x0000002e26257211 */ /* 0x040fe400078e08ff */
[----:B------:R-:W-:Y:S02]  /*32f0*/  LEA.HI.X.SX32 R75, R33, R66, 0x1, P6 ;  /* 0x00000042214b7211 */ /* 0x000fe400030f0eff */
[----:B------:R-:W-:Y:S01]  /*3300*/  LEA R44, P3, R45, R60, 0x1 ;  /* 0x0000003c2d2c7211 */ /* 0x000fe200078608ff */
[----:B------:R-:W-:-:S03]  /*3310*/  IMAD R51, R38, 0x2, R37 ;  /* 0x0000000226337824 */ /* 0x000fc600078e0225 */
[----:B------:R-:W-:Y:S01]  /*3320*/  LEA.HI.X.SX32 R45, R45, R66, 0x1, P3 ;  /* 0x000000422d2d7211 */ /* 0x000fe200018f0eff */
[----:B------:R-:W-:Y:S01]  /*3330*/  IMAD R50, R38, 0x2, R51 ;  /* 0x0000000226327824 */ /* 0x000fe200078e0233 */
[----:B------:R-:W-:-:S03]  /*3340*/  LEA R52, P3, R30, R60, 0x1 ;  /* 0x0000003c1e347211 */ /* 0x000fc600078608ff */
[----:B------:R-:W-:Y:S01]  /*3350*/  IMAD R61, R38, 0x2, R50 ;  /* 0x00000002263d7824 */ /* 0x000fe200078e0232 */
[----:B------:R-:W-:-:S03]  /*3360*/  LEA R84, P6, R50, R60, 0x1 ;  /* 0x0000003c32547211 */ /* 0x000fc600078c08ff */
[----:B------:R-:W-:Y:S01]  /*3370*/  IMAD R67, R38, 0x2, R61 ;  /* 0x0000000226437824 */ /* 0x000fe200078e023d */
[----:B------:R-:W1:Y:S01]  /*3380*/  LDS.128 R8, [R47] ;  /* 0x000000002f087984 */ /* 0x000e620000000c00 */
[----:B------:R-:W-:Y:S02]  /*3390*/  LEA.HI.X.SX32 R85, R50, R66, 0x1, P6 ;  /* 0x0000004232557211 */ /* 0x000fe400030f0eff */
[C---:B------:R-:W-:Y:S01]  /*33a0*/  IMAD R73, R38.reuse, 0x2, R67 ;  /* 0x0000000226497824 */ /* 0x040fe200078e0243 */
[----:B------:R-:W-:Y:S04]  /*33b0*/  BAR.SYNC.DEFER_BLOCKING 0x0 ;  /* 0x0000000000007b1d */ /* 0x000fe80000010000 */
[----:B------:R-:W-:-:S05]  /*33c0*/  LEA R77, R38, R73, 0x1 ;  /* 0x00000049264d7211 */ /* 0x000fca00078e08ff */
[----:B------:R-:W-:-:S04]  /*33d0*/  IMAD R81, R38, 0x2, R77 ;  /* 0x0000000226517824 */ /* 0x000fc800078e024d */
[----:B------:R-:W-:Y:S01]  /*33e0*/  IMAD R93, R38, 0x2, R81 ;  /* 0x00000002265d7824 */ /* 0x000fe200078e0251 */
[----:B------:R-:W-:-:S03]  /*33f0*/  LEA R50, P6, R81, R60, 0x1 ;  /* 0x0000003c51327211 */ /* 0x000fc600078c08ff */
[----:B------:R-:W-:-:S05]  /*3400*/  IMAD R95, R38, 0x2, R93 ;  /* 0x00000002265f7824 */ /* 0x000fca00078e025d */
[----:B------:R-:W-:Y:S01]  /*3410*/  LEA R97, R38, R95, 0x1 ;  /* 0x0000005f26617211 */ /* 0x000fe200078e08ff */
[----:B------:R-:W-:Y:S01]  /*3420*/  STSM.16.M88.4 [R48], R12 ;  /* 0x0000000c30007844 */ /* 0x000fe20000000200 */
[----:B------:R-:W-:Y:S01]  /*3430*/  BAR.SYNC.DEFER_BLOCKING 0x0 ;  /* 0x0000000000007b1d */ /* 0x000fe20000010000 */
[----:B------:R-:W-:-:S04]  /*3440*/  LEA R38, P5, R39, R60, 0x1 ;  /* 0x0000003c27267211 */ /* 0x000fc800078a08ff */
[----:B------:R-:W-:Y:S01]  /*3450*/  LEA.HI.X.SX32 R39, R39, R66, 0x1, P5 ;  /* 0x0000004227277211 */ /* 0x000fe200028f0eff */
[----:B------:R-:W2:Y:S02]  /*3460*/  LDS.128 R12, [R47] ;  /* 0x000000002f0c7984 */ /* 0x000ea40000000c00 */
[----:B------:R-:W-:Y:S06]  /*3470*/  BAR.SYNC.DEFER_BLOCKING 0x0 ;  /* 0x0000000000007b1d */ /* 0x000fec0000010000 */
[----:B------:R3:W-:Y:S02]  /*3480*/  STSM.16.M88.4 [R48], R20 ;  /* 0x0000001430007844 */ /* 0x0007e40000000200 */
[----:B------:R-:W-:Y:S01]  /*3490*/  BAR.SYNC.DEFER_BLOCKING 0x0 ;  /* 0x0000000000007b1d */ /* 0x000fe20000010000 */
[----:B---3--:R-:W-:-:S02]  /*34a0*/  LEA R22, P2, R31, R60, 0x1 ;  /* 0x0000003c1f167211 */ /* 0x008fc400078408ff */
[----:B------:R-:W-:Y:S02]  /*34b0*/  LEA R48, P5, R49, R60, 0x1 ;  /* 0x0000003c31307211 */ /* 0x000fe400078a08ff */
[----:B------:R-:W-:Y:S02]  /*34c0*/  LEA.HI.X.SX32 R23, R31, R66, 0x1, P2 ;  /* 0x000000421f177211 */ /* 0x000fe400010f0eff */
[C---:B------:R-:W-:Y:S02]  /*34d0*/  LEA R64, P2, R28.reuse, R60, 0x1 ;  /* 0x0000003c1c407211 */ /* 0x040fe400078408ff */
[-C--:B------:R-:W-:Y:S02]  /*34e0*/  LEA.HI.X.SX32 R49, R49, R66.reuse, 0x1, P5 ;  /* 0x0000004231317211 */ /* 0x080fe400028f0eff */
[----:B------:R-:W-:Y:S02]  /*34f0*/  LEA.HI.X.SX32 R65, R28, R66, 0x1, P2 ;  /* 0x000000421c417211 */ /* 0x000fe400010f0eff */
[-C--:B------:R-:W-:Y:S01]  /*3500*/  LEA R78, P2, R35, R60.reuse, 0x1 ;  /* 0x0000003c234e7211 */ /* 0x080fe200078408ff */
[----:B0-----:R0:W-:Y:S01]  /*3510*/  STG.E.U16 desc[UR28][R58.64], R4 ;  /* 0x000000043a007986 */ /* 0x0011e2000c10151c */
[----:B------:R-:W-:-:S02]  /*3520*/  LEA R20, P4, R53, R60, 0x1 ;  /* 0x0000003c35147211 */ /* 0x000fc400078808ff */
[-C--:B------:R-:W-:Y:S01]  /*3530*/  LEA.HI.X.SX32 R79, R35, R66.reuse, 0x1, P2 ;  /* 0x00000042234f7211 */ /* 0x080fe200010f0eff */
[----:B------:R3:W-:Y:S01]  /*3540*/  STG.E.U16 desc[UR28][R18.64], R5 ;  /* 0x0000000512007986 */ /* 0x0007e2000c10151c */
[----:B------:R-:W-:Y:S02]  /*3550*/  LEA.HI.X.SX32 R21, R53, R66, 0x1, P4 ;  /* 0x0000004235157211 */ /* 0x000fe400020f0eff */
[----:B------:R-:W-:Y:S01]  /*3560*/  LEA R56, P4, R57, R60, 0x1 ;  /* 0x0000003c39387211 */ /* 0x000fe200078808ff */
[----:B------:R-:W4:Y:S01]  /*3570*/  LDS.128 R32, [R47] ;  /* 0x000000002f207984 */ /* 0x000f220000000c00 */
[----:B------:R-:W-:Y:S02]  /*3580*/  PRMT R28, R7, 0x7632, R28 ;  /* 0x00007632071c7816 */ /* 0x000fe4000000001c */
[----:B------:R-:W-:Y:S01]  /*3590*/  LEA.HI.X.SX32 R53, R30, R66, 0x1, P3 ;  /* 0x000000421e357211 */ /* 0x000fe200018f0eff */
[----:B------:R5:W-:Y:S01]  /*35a0*/  STG.E.U16 desc[UR28][R38.64], R6 ;  /* 0x0000000626007986 */ /* 0x000be2000c10151c */
[----:B0-----:R-:W-:-:S02]  /*35b0*/  LEA R58, P5, R36, R60, 0x1 ;  /* 0x0000003c243a7211 */ /* 0x001fc400078a08ff */
[----:B------:R-:W-:Y:S01]  /*35c0*/  PRMT R4, R4, 0x7632, R4 ;  /* 0x0000763204047816 */ /* 0x000fe20000000004 */
[----:B------:R0:W-:Y:S01]  /*35d0*/  STG.E.U16 desc[UR28][R40.64], R7 ;  /* 0x0000000728007986 */ /* 0x0001e2000c10151c */
[----:B------:R-:W-:Y:S02]  /*35e0*/  LEA.HI.X.SX32 R59, R36, R66, 0x1, P5 ;  /* 0x00000042243b7211 */ /* 0x000fe400028f0eff */
[C---:B------:R-:W-:Y:S01]  /*35f0*/  LEA R70, P5, R26.reuse, R60, 0x1 ;  /* 0x0000003c1a467211 */ /* 0x040fe200078a08ff */
[----:B------:R2:W-:Y:S01]  /*3600*/  STG.E.U16 desc[UR28][R42.64], R4 ;  /* 0x000000042a007986 */ /* 0x0005e2000c10151c */
[----:B---3--:R-:W-:Y:S02]  /*3610*/  PRMT R19, R5, 0x7632, R19 ;  /* 0x0000763205137816 */ /* 0x008fe40000000013 */
[----:B------:R-:W-:Y:S02]  /*3620*/  LEA.HI.X.SX32 R71, R26, R66, 0x1, P5 ;  /* 0x000000421a477211 */ /* 0x000fe400028f0eff */
[----:B------:R-:W-:Y:S01]  /*3630*/  PRMT R26, R6, 0x7632, R26 ;  /* 0x00007632061a7816 */ /* 0x000fe2000000001a */
[----:B------:R-:W-:Y:S01]  /*3640*/  STG.E.U16 desc[UR28][R44.64], R19 ;  /* 0x000000132c007986 */ /* 0x000fe2000c10151c */
[----:B------:R-:W-:-:S02]  /*3650*/  LEA R30, P3, R24, R60, 0x1 ;  /* 0x0000003c181e7211 */ /* 0x000fc400078608ff */
[----:B------:R-:W-:Y:S01]  /*3660*/  LEA.HI.X.SX32 R57, R57, R66, 0x1, P4 ;  /* 0x0000004239397211 */ /* 0x000fe200020f0eff */
[----:B------:R-:W-:Y:S01]  /*3670*/  STG.E.U16 desc[UR28][R20.64], R26 ;  /* 0x0000001a14007986 */ /* 0x000fe2000c10151c */
[----:B------:R-:W-:Y:S02]  /*3680*/  LEA R68, P4, R25, R60, 0x1 ;  /* 0x0000003c19447211 */ /* 0x000fe400078808ff */
[----:B-1----:R-:W-:Y:S01]  /*3690*/  PRMT R5, R8, 0x7632, R5 ;  /* 0x0000763208057816 */ /* 0x002fe20000000005 */
[----:B------:R-:W-:Y:S01]  /*36a0*/  STG.E.U16 desc[UR28][R48.64], R28 ;  /* 0x0000001c30007986 */ /* 0x000fe2000c10151c */
[----:B-----5:R-:W-:Y:S02]  /*36b0*/  PRMT R6, R9, 0x7632, R6 ;  /* 0x0000763209067816 */ /* 0x020fe40000000006 */
[----:B0-----:R-:W-:Y:S01]  /*36c0*/  PRMT R7, R10, 0x7632, R7 ;  /* 0x000076320a077816 */ /* 0x001fe20000000007 */
[----:B------:R-:W-:Y:S01]  /*36d0*/  STG.E.U16 desc[UR28][R54.64], R8 ;  /* 0x0000000836007986 */ /* 0x000fe2000c10151c */
[----:B------:R-:W-:-:S02]  /*36e0*/  LEA.HI.X.SX32 R31, R24, R66, 0x1, P3 ;  /* 0x00000042181f7211 */ /* 0x000fc400018f0eff */
[----:B--2---:R-:W-:Y:S01]  /*36f0*/  PRMT R4, R11, 0x7632, R4 ;  /* 0x000076320b047816 */ /* 0x004fe20000000004 */
[----:B------:R0:W-:Y:S01]  /*3700*/  STG.E.U16 desc[UR28][R22.64], R9 ;  /* 0x0000000916007986 */ /* 0x0001e2000c10151c */
[----:B------:R-:W-:Y:S02]  /*3710*/  LEA R24, P3, R46, R60, 0x1 ;  /* 0x0000003c2e187211 */ /* 0x000fe400078608ff */
[----:B------:R-:W-:Y:S01]  /*3720*/  LEA.HI.X.SX32 R69, R25, R66, 0x1, P4 ;  /* 0x0000004219457211 */ /* 0x000fe200020f0eff */
[----:B------:R1:W-:Y:S01]  /*3730*/  STG.E.U16 desc[UR28][R52.64], R10 ;  /* 0x0000000a34007986 */ /* 0x0003e2000c10151c */
[-C--:B------:R-:W-:Y:S02]  /*3740*/  LEA R36, P4, R37, R60.reuse, 0x1 ;  /* 0x0000003c25247211 */ /* 0x080fe400078808ff */
[-C--:B------:R-:W-:Y:S01]  /*3750*/  LEA R82, P5, R51, R60.reuse, 0x1 ;  /* 0x0000003c33527211 */ /* 0x080fe200078a08ff */
[----:B------:R-:W-:Y:S01]  /*3760*/  STG.E.U16 desc[UR28][R56.64], R11 ;  /* 0x0000000b38007986 */ /* 0x000fe2000c10151c */
[----:B------:R-:W-:-:S02]  /*3770*/  LEA R86, P2, R61, R60, 0x1 ;  /* 0x0000003c3d567211 */ /* 0x000fc400078408ff */
[----:B------:R-:W-:Y:S01]  /*3780*/  LEA.HI.X.SX32 R25, R46, R66, 0x1, P3 ;  /* 0x000000422e197211 */ /* 0x000fe200018f0eff */
[----:B------:R-:W-:Y:S01]  /*3790*/  STG.E.U16 desc[UR28][R58.64], R5 ;  /* 0x000000053a007986 */ /* 0x000fe2000c10151c */
[----:B------:R-:W-:Y:S01]  /*37a0*/  LEA R88, P3, R67, R60, 0x1 ;  /* 0x0000003c43587211 */ /* 0x000fe200078608ff */
[----:B0-----:R-:W0:Y:S01]  /*37b0*/  LDC.64 R8, c[0x0][0x230] ;  /* 0x00008c00ff087b82 */ /* 0x001e220000000a00 */
[----:B------:R-:W-:Y:S01]  /*37c0*/  LEA.HI.X.SX32 R37, R37, R66, 0x1, P4 ;  /* 0x0000004225257211 */ /* 0x000fe200020f0eff */
[----:B------:R2:W-:Y:S01]  /*37d0*/  STG.E.U16 desc[UR28][R62.64], R6 ;  /* 0x000000063e007986 */ /* 0x0005e2000c10151c */
[----:B-1----:R-:W-:Y:S02]  /*37e0*/  PRMT R10, R12, 0x7632, R10 ;  /* 0x000076320c0a7816 */ /* 0x002fe4000000000a */
[----:B------:R-:W-:Y:S01]  /*37f0*/  PRMT R18, R13, 0x7632, R18 ;  /* 0x000076320d127816 */ /* 0x000fe20000000012 */
[----:B------:R-:W-:Y:S01]  /*3800*/  STG.E.U16 desc[UR28][R64.64], R7 ;  /* 0x0000000740007986 */ /* 0x000fe2000c10151c */
[----:B------:R-:W-:-:S02]  /*3810*/  LEA R90, P4, R73, R60, 0x1 ;  /* 0x0000003c495a7211 */ /* 0x000fc400078808ff */
[----:B------:R-:W-:Y:S01]  /*3820*/  LEA.HI.X.SX32 R83, R51, R66, 0x1, P5 ;  /* 0x0000004233537211 */ /* 0x000fe200028f0eff */
[----:B------:R-:W-:Y:S01]  /*3830*/  STG.E.U16 desc[UR28][R30.64], R4 ;  /* 0x000000041e007986 */ /* 0x000fe2000c10151c */
[----:B------:R-:W-:Y:S02]  /*3840*/  PRMT R41, R14, 0x7632, R41 ;  /* 0x000076320e297816 */ /* 0x000fe40000000029 */
[----:B------:R-:W-:Y:S01]  /*3850*/  LEA R72, P5, R77, R60, 0x1 ;  /* 0x0000003c4d487211 */ /* 0x000fe200078a08ff */
[----:B------:R-:W-:Y:S01]  /*3860*/  STG.E.U16 desc[UR28][R68.64], R12 ;  /* 0x0000000c44007986 */ /* 0x000fe2000c10151c */
[----:B------:R-:W-:Y:S01]  /*3870*/  PRMT R42, R15, 0x7632, R42 ;  /* 0x000076320f2a7816 */ /* 0x000fe2000000002a */
[----:B--2---:R-:W-:Y:S01]  /*3880*/  FFMA R6, R27, 0.69314718246459960938, R16 ;  /* 0x3f3172181b067823 */ /* 0x004fe20000000010 */
[----:B------:R-:W-:Y:S01]  /*3890*/  LEA.HI.X.SX32 R87, R61, R66, 0x1, P2 ;  /* 0x000000423d577211 */ /* 0x000fe200010f0eff */
[----:B------:R-:W-:Y:S01]  /*38a0*/  STG.E.U16 desc[UR28][R70.64], R13 ;  /* 0x0000000d46007986 */ /* 0x000fe2000c10151c */
[----:B------:R-:W-:-:S02]  /*38b0*/  LEA R76, P2, R93, R60, 0x1 ;  /* 0x0000003c5d4c7211 */ /* 0x000fc400078408ff */
[----:B------:R-:W-:Y:S01]  /*38c0*/  LEA.HI.X.SX32 R89, R67, R66, 0x1, P3 ;  /* 0x0000004243597211 */ /* 0x000fe200018f0eff */
[----:B------:R-:W-:Y:S01]  /*38d0*/  STG.E.U16 desc[UR28][R74.64], R14 ;  /* 0x0000000e4a007986 */ /* 0x000fe2000c10151c */
[----:B------:R-:W-:Y:S02]  /*38e0*/  LEA R80, P3, R95, R60, 0x1 ;  /* 0x0000003c5f507211 */ /* 0x000fe400078608ff */
[----:B------:R-:W-:Y:S01]  /*38f0*/  LEA.HI.X.SX32 R91, R73, R66, 0x1, P4 ;  /* 0x00000042495b7211 */ /* 0x000fe200020f0eff */
[----:B------:R-:W-:Y:S01]  /*3900*/  STG.E.U16 desc[UR28][R78.64], R15 ;  /* 0x0000000f4e007986 */ /* 0x000fe2000c10151c */
[----:B------:R-:W-:Y:S02]  /*3910*/  LEA R60, P4, R97, R60, 0x1 ;  /* 0x0000003c613c7211 */ /* 0x000fe400078808ff */
[-C--:B------:R-:W-:Y:S01]  /*3920*/  LEA.HI.X.SX32 R73, R77, R66.reuse, 0x1, P5 ;  /* 0x000000424d497211 */ /* 0x080fe200028f0eff */
[----:B------:R1:W-:Y:S01]  /*3930*/  STG.E.U16 desc[UR28][R24.64], R10 ;  /* 0x0000000a18007986 */ /* 0x0003e2000c10151c */
[----:B------:R-:W-:-:S02]  /*3940*/  LEA.HI.X.SX32 R51, R81, R66, 0x1, P6 ;  /* 0x0000004251337211 */ /* 0x000fc400030f0eff */
[-C--:B------:R-:W-:Y:S01]  /*3950*/  LEA.HI.X.SX32 R77, R93, R66.reuse, 0x1, P2 ;  /* 0x000000425d4d7211 */ /* 0x080fe200010f0eff */
[----:B------:R2:W-:Y:S01]  /*3960*/  STG.E.U16 desc[UR28][R36.64], R18 ;  /* 0x0000001224007986 */ /* 0x0005e2000c10151c */
[----:B----4-:R-:W-:Y:S02]  /*3970*/  PRMT R38, R33, 0x7632, R38 ;  /* 0x0000763221267816 */ /* 0x010fe40000000026 */
[-C--:B------:R-:W-:Y:S01]  /*3980*/  LEA.HI.X.SX32 R81, R95, R66.reuse, 0x1, P3 ;  /* 0x000000425f517211 */ /* 0x080fe200018f0eff */
[----:B------:R2:W-:Y:S01]  /*3990*/  STG.E.U16 desc[UR28][R82.64], R41 ;  /* 0x0000002952007986 */ /* 0x0005e2000c10151c */
[----:B------:R-:W-:Y:S02]  /*39a0*/  PRMT R40, R34, 0x7632, R40 ;  /* 0x0000763222287816 */ /* 0x000fe40000000028 */
[----:B------:R-:W-:Y:S01]  /*39b0*/  LEA.HI.X.SX32 R61, R97, R66, 0x1, P4 ;  /* 0x00000042613d7211 */ /* 0x000fe200020f0eff */
[----:B------:R2:W-:Y:S01]  /*39c0*/  STG.E.U16 desc[UR28][R84.64], R42 ;  /* 0x0000002a54007986 */ /* 0x0005e2000c10151c */
[----:B-1----:R-:W-:-:S02]  /*39d0*/  PRMT R25, R32, 0x7632, R25 ;  /* 0x0000763220197816 */ /* 0x002fc40000000019 */
[----:B------:R-:W-:Y:S01]  /*39e0*/  PRMT R30, R35, 0x7632, R30 ;  /* 0x00007632231e7816 */ /* 0x000fe2000000001e */
[----:B------:R2:W-:Y:S01]  /*39f0*/  STG.E.U16 desc[UR28][R86.64], R32 ;  /* 0x0000002056007986 */ /* 0x0005e2000c10151c */
[C---:B------:R-:W-:Y:S01]  /*3a00*/  LOP3.LUT P2, RZ, R2.reuse, 0x100, RZ, 0xc0, !PT ;  /* 0x0000010002ff7812 */ /* 0x040fe2000784c0ff */
[----:B------:R-:W-:Y:S01]  /*3a10*/  IMAD.SHL.U32 R2, R2, 0x2, RZ ;  /* 0x0000000202027824 */ /* 0x000fe200078e00ff */
[----:B------:R-:W-:Y:S01]  /*3a20*/  FSEL R4, R29, -INF , P1 ;  /* 0xff8000001d047808 */ /* 0x000fe20000800000 */
[----:B------:R2:W-:Y:S04]  /*3a30*/  STG.E.U16 desc[UR28][R88.64], R33 ;  /* 0x0000002158007986 */ /* 0x0005e8000c10151c */
[----:B------:R2:W-:Y:S01]  /*3a40*/  STG.E.U16 desc[UR28][R90.64], R34 ;  /* 0x000000225a007986 */ /* 0x0005e2000c10151c */
[----:B------:R-:W-:Y:S01]  /*3a50*/  FFMA R7, R4, 0.69314718246459960938, R3 ;  /* 0x3f31721804077823 */ /* 0x000fe20000000003 */
[----:B------:R-:W-:Y:S01]  /*3a60*/  LOP3.LUT R4, R2, 0x3f8, RZ, 0xc0, !PT ;  /* 0x000003f802047812 */ /* 0x000fe200078ec0ff */
[C---:B------:R-:W-:Y:S01]  /*3a70*/  IMAD.SHL.U32 R3, R0.reuse, 0x4, RZ ;  /* 0x0000000400037824 */ /* 0x040fe200078e00ff */
[----:B------:R2:W-:Y:S01]  /*3a80*/  STG.E.U16 desc[UR28][R72.64], R35 ;  /* 0x0000002348007986 */ /* 0x0005e2000c10151c */
[----:B------:R-:W-:-:S03]  /*3a90*/  IMAD.HI R0, R0, 0x4, RZ ;  /* 0x0000000400007827 */ /* 0x000fc600078e02ff */
[----:B------:R2:W-:Y:S01]  /*3aa0*/  STG.E.U16 desc[UR28][R50.64], R25 ;  /* 0x0000001932007986 */ /* 0x0005e2000c10151c */
[----:B0-----:R-:W-:-:S03]  /*3ab0*/  IADD3 R2, P0, P1, R3, UR6, R8 ;  /* 0x0000000603027c10 */ /* 0x001fc6000f91e008 */
[----:B------:R2:W-:Y:S01]  /*3ac0*/  STG.E.U16 desc[UR28][R76.64], R38 ;  /* 0x000000264c007986 */ /* 0x0005e2000c10151c */
[----:B------:R-:W-:-:S03]  /*3ad0*/  IADD3.X R3, R0, UR5, R9, P0, P1 ;  /* 0x0000000500037c10 */ /* 0x000fc600087e2409 */
[----:B------:R2:W-:Y:S04]  /*3ae0*/  STG.E.U16 desc[UR28][R80.64], R40 ;  /* 0x0000002850007986 */ /* 0x0005e8000c10151c */
[----:B------:R2:W-:Y:S01]  /*3af0*/  STG.E.U16 desc[UR28][R60.64], R30 ;  /* 0x0000001e3c007986 */ /* 0x0005e2000c10151c */
[----:B------:R-:W-:Y:S06]  /*3b00*/  BAR.SYNC.DEFER_BLOCKING 0x0 ;  /* 0x0000000000007b1d */ /* 0x000fec0000010000 */
[----:B------:R2:W-:Y:S02]  /*3b10*/  STS.64 [R4+UR17], R6 ;  /* 0x0000000604007988 */ /* 0x0005e40008000a11 */
[----:B------:R-:W-:Y:S06]  /*3b20*/  BAR.SYNC.DEFER_BLOCKING 0x0 ;  /* 0x0000000000007b1d */ /* 0x000fec0000010000 */
[----:B------:R-:W-:Y:S05]  /*3b30*/  @P2 EXIT ;  /* 0x000000000000294d */ /* 0x000fea0003800000 */
[----:B------:R-:W0:Y:S04]  /*3b40*/  LDS R17, [R17] ;  /* 0x0000000011117984 */ /* 0x000e280000000800 */
[----:B0-----:R-:W-:Y:S01]  /*3b50*/  STG.E desc[UR28][R2.64], R17 ;  /* 0x0000001102007986 */ /* 0x001fe2000c10191c */
[----:B------:R-:W-:Y:S05]  /*3b60*/  EXIT ;  /* 0x000000000000794d */ /* 0x000fea0003800000 */
.L_x_2:
[----:B------:R-:W-:-:S00]  /*3b70*/  BRA `(.L_x_2) ;  /* 0xfffffffc00fc7947 */ /* 0x000fc0000383ffff */
[----:B------:R-:W-:-:S00]  /*3b80*/  NOP ;  /* 0x0000000000007918 */ /* 0x000fc00000000000 */
[----:B------:R-:W-:-:S00]  /*3b90*/  NOP ;  /* 0x0000000000007918 */ /* 0x000fc00000000000 */
[----:B------:R-:W-:-:S00]  /*3ba0*/  NOP ;  /* 0x0000000000007918 */ /* 0x000fc00000000000 */
[----:B------:R-:W-:-:S00]  /*3bb0*/  NOP ;  /* 0x0000000000007918 */ /* 0x000fc00000000000 */
[----:B------:R-:W-:-:S00]  /*3bc0*/  NOP ;  /* 0x0000000000007918 */ /* 0x000fc00000000000 */
[----:B------:R-:W-:-:S00]  /*3bd0*/  NOP ;  /* 0x0000000000007918 */ /* 0x000fc00000000000 */
[----:B------:R-:W-:-:S00]  /*3be0*/  NOP ;  /* 0x0000000000007918 */ /* 0x000fc00000000000 */
[----:B------:R-:W-:-:S00]  /*3bf0*/  NOP ;  /* 0x0000000000007918 */ /* 0x000fc00000000000 */
.L_x_3:


//--------------------- .nv.global.init           --------------------------
	.section	.nv.global.init,"aw",@progbits
.nv.global.init:
	.type		_$_str,@object
	.size		_$_str,(.L_0 - _$_str)
_$_str:
        /*0000*/ 	.byte	0x5f, 0x5f, 0x43, 0x55, 0x44, 0x41, 0x5f, 0x46, 0x54, 0x5a, 0x00
.L_0:


//--------------------- .nv.shared.attn_fwd       --------------------------
	.section	.nv.shared.attn_fwd,"aw",@nobits
	.sectionflags	@""
	.align	16
	.zero		1024


//--------------------- .nv.shared.reserved.0     --------------------------
	.section	.nv.shared.reserved.0,"aw",@nobits
	.weak		__nv_reservedSMEM_offset_0_alias
	.size		__nv_reservedSMEM_offset_0_alias, 0, 0
	.other		__nv_reservedSMEM_offset_0_alias,@"STO_CUDA_RESERVED_SHARED STV_DEFAULT"
__nv_reservedSMEM_offset_0_alias:
	.zero		0


//--------------------- .nv.constant0.attn_fwd    --------------------------
	.section	.nv.constant0.attn_fwd,"a",@progbits
	.sectionflags	@""
	.align	4
.nv.constant0.attn_fwd:
	.zero		664


//--------------------- SYMBOLS --------------------------

	.type		.nv.reservedSmem.offset0,@object
	.size		.nv.reservedSmem.offset0,0x4
